//
// Generated by NVIDIA NVVM Compiler
//
// Compiler Build ID: CL-36424714
// Cuda compilation tools, release 13.0, V13.0.88
// Based on NVVM 20.0.0
//

.version 9.0
.target sm_100
.address_size 64

	// .globl	_Z17layer_norm_kernelPfPKfS1_S1_i
// _ZZ17layer_norm_kernelPfPKfS1_S1_iE6buffer has been demoted

.visible .entry _Z17layer_norm_kernelPfPKfS1_S1_i(
	.param .u64 .ptr .align 1 _Z17layer_norm_kernelPfPKfS1_S1_i_param_0,
	.param .u64 .ptr .align 1 _Z17layer_norm_kernelPfPKfS1_S1_i_param_1,
	.param .u64 .ptr .align 1 _Z17layer_norm_kernelPfPKfS1_S1_i_param_2,
	.param .u64 .ptr .align 1 _Z17layer_norm_kernelPfPKfS1_S1_i_param_3,
	.param .u32 _Z17layer_norm_kernelPfPKfS1_S1_i_param_4
)
{
	.reg .pred 	%p<37>;
	.reg .b32 	%r<137>;
	.reg .b32 	%f<287>;
	.reg .b64 	%rd<54>;
	// demoted variable
	.shared .align 4 .b8 _ZZ17layer_norm_kernelPfPKfS1_S1_iE6buffer[256];
	ld.param.u64 	%rd16, [_Z17layer_norm_kernelPfPKfS1_S1_i_param_0];
	ld.param.u64 	%rd17, [_Z17layer_norm_kernelPfPKfS1_S1_i_param_1];
	ld.param.u64 	%rd18, [_Z17layer_norm_kernelPfPKfS1_S1_i_param_2];
	ld.param.u64 	%rd19, [_Z17layer_norm_kernelPfPKfS1_S1_i_param_3];
	ld.param.u32 	%r43, [_Z17layer_norm_kernelPfPKfS1_S1_i_param_4];
	cvta.to.global.u64 	%rd1, %rd17;
	cvta.to.global.u64 	%rd2, %rd16;
	cvta.to.global.u64 	%rd3, %rd19;
	cvta.to.global.u64 	%rd4, %rd18;
	mov.u32 	%r132, %tid.x;
	mov.u32 	%r44, %ctaid.x;
	mov.u32 	%r2, %ntid.x;
	shr.s32 	%r45, %r43, 31;
	shr.u32 	%r46, %r45, 30;
	add.s32 	%r47, %r43, %r46;
	shr.s32 	%r3, %r47, 2;
	mul.lo.s32 	%r4, %r43, %r44;
	cvt.s64.s32 	%rd5, %r4;
	setp.ge.s32 	%p1, %r132, %r3;
	mov.f32 	%f271, 0f00000000;
	mov.f32 	%f272, %f271;
	@%p1 bra 	$L__BB0_7;
	add.s32 	%r48, %r132, %r2;
	max.u32 	%r49, %r3, %r48;
	setp.lt.u32 	%p2, %r48, %r3;
	selp.u32 	%r50, 1, 0, %p2;
	add.s32 	%r51, %r48, %r50;
	sub.s32 	%r52, %r49, %r51;
	div.u32 	%r53, %r52, %r2;
	add.s32 	%r5, %r53, %r50;
	and.b32  	%r54, %r5, 3;
	setp.eq.s32 	%p3, %r54, 3;
	mov.f32 	%f272, 0f00000000;
	mov.u32 	%r125, %r132;
	mov.f32 	%f271, %f272;
	@%p3 bra 	$L__BB0_4;
	mul.wide.u32 	%rd20, %r132, 16;
	mul.wide.s32 	%rd21, %r4, 4;
	add.s64 	%rd22, %rd20, %rd21;
	add.s64 	%rd52, %rd1, %rd22;
	mul.wide.u32 	%rd7, %r2, 16;
	add.s32 	%r55, %r5, 1;
	and.b32  	%r56, %r55, 3;
	neg.s32 	%r123, %r56;
	mov.f32 	%f272, 0f00000000;
	mov.u32 	%r125, %r132;
$L__BB0_3:
	.pragma "nounroll";
	ld.global.nc.v4.f32 	{%f267, %f268, %f269, %f270}, [%rd52];
	add.f32 	%f66, %f267, %f268;
	add.f32 	%f67, %f66, %f269;
	add.f32 	%f68, %f67, %f270;
	add.f32 	%f271, %f271, %f68;
	mul.f32 	%f69, %f268, %f268;
	fma.rn.f32 	%f70, %f267, %f267, %f69;
	fma.rn.f32 	%f71, %f269, %f269, %f70;
	fma.rn.f32 	%f72, %f270, %f270, %f71;
	add.f32 	%f272, %f272, %f72;
	add.s32 	%r125, %r125, %r2;
	add.s64 	%rd52, %rd52, %rd7;
	add.s32 	%r123, %r123, 1;
	setp.ne.s32 	%p4, %r123, 0;
	@%p4 bra 	$L__BB0_3;
$L__BB0_4:
	setp.lt.u32 	%p5, %r5, 3;
	@%p5 bra 	$L__BB0_7;
	shl.b64 	%rd23, %rd5, 2;
	add.s64 	%rd10, %rd1, %rd23;
	shl.b32 	%r57, %r2, 1;
	add.s32 	%r128, %r125, %r57;
	shl.b32 	%r13, %r2, 2;
	mad.lo.s32 	%r127, %r2, 3, %r125;
	add.s32 	%r126, %r2, %r125;
$L__BB0_6:
	mul.wide.u32 	%rd24, %r125, 16;
	add.s64 	%rd25, %rd10, %rd24;
	ld.global.nc.v4.f32 	{%f73, %f74, %f75, %f76}, [%rd25];
	add.f32 	%f77, %f73, %f74;
	add.f32 	%f78, %f77, %f75;
	add.f32 	%f79, %f78, %f76;
	add.f32 	%f80, %f271, %f79;
	mul.f32 	%f81, %f74, %f74;
	fma.rn.f32 	%f82, %f73, %f73, %f81;
	fma.rn.f32 	%f83, %f75, %f75, %f82;
	fma.rn.f32 	%f84, %f76, %f76, %f83;
	add.f32 	%f85, %f272, %f84;
	add.s32 	%r58, %r125, %r2;
	mul.wide.u32 	%rd26, %r126, 16;
	add.s64 	%rd27, %rd10, %rd26;
	ld.global.nc.v4.f32 	{%f86, %f87, %f88, %f89}, [%rd27];
	add.f32 	%f90, %f86, %f87;
	add.f32 	%f91, %f90, %f88;
	add.f32 	%f92, %f91, %f89;
	add.f32 	%f93, %f80, %f92;
	mul.f32 	%f94, %f87, %f87;
	fma.rn.f32 	%f95, %f86, %f86, %f94;
	fma.rn.f32 	%f96, %f88, %f88, %f95;
	fma.rn.f32 	%f97, %f89, %f89, %f96;
	add.f32 	%f98, %f85, %f97;
	add.s32 	%r59, %r58, %r2;
	mul.wide.u32 	%rd28, %r128, 16;
	add.s64 	%rd29, %rd10, %rd28;
	ld.global.nc.v4.f32 	{%f99, %f100, %f101, %f102}, [%rd29];
	add.f32 	%f103, %f99, %f100;
	add.f32 	%f104, %f103, %f101;
	add.f32 	%f105, %f104, %f102;
	add.f32 	%f106, %f93, %f105;
	mul.f32 	%f107, %f100, %f100;
	fma.rn.f32 	%f108, %f99, %f99, %f107;
	fma.rn.f32 	%f109, %f101, %f101, %f108;
	fma.rn.f32 	%f110, %f102, %f102, %f109;
	add.f32 	%f111, %f98, %f110;
	add.s32 	%r60, %r59, %r2;
	mul.wide.u32 	%rd30, %r127, 16;
	add.s64 	%rd31, %rd10, %rd30;
	ld.global.nc.v4.f32 	{%f267, %f268, %f269, %f270}, [%rd31];
	add.f32 	%f112, %f267, %f268;
	add.f32 	%f113, %f112, %f269;
	add.f32 	%f114, %f113, %f270;
	add.f32 	%f271, %f106, %f114;
	mul.f32 	%f115, %f268, %f268;
	fma.rn.f32 	%f116, %f267, %f267, %f115;
	fma.rn.f32 	%f117, %f269, %f269, %f116;
	fma.rn.f32 	%f118, %f270, %f270, %f117;
	add.f32 	%f272, %f111, %f118;
	add.s32 	%r125, %r60, %r2;
	add.s32 	%r128, %r128, %r13;
	add.s32 	%r127, %r127, %r13;
	add.s32 	%r126, %r126, %r13;
	setp.lt.s32 	%p6, %r125, %r3;
	@%p6 bra 	$L__BB0_6;
$L__BB0_7:
	mov.b32 	%r61, %f271;
	shfl.sync.down.b32	%r62|%p7, %r61, 16, 31, -1;
	mov.b32 	%f119, %r62;
	add.f32 	%f120, %f271, %f119;
	mov.b32 	%r63, %f120;
	shfl.sync.down.b32	%r64|%p8, %r63, 8, 31, -1;
	mov.b32 	%f121, %r64;
	add.f32 	%f122, %f120, %f121;
	mov.b32 	%r65, %f122;
	shfl.sync.down.b32	%r66|%p9, %r65, 4, 31, -1;
	mov.b32 	%f123, %r66;
	add.f32 	%f124, %f122, %f123;
	mov.b32 	%r67, %f124;
	shfl.sync.down.b32	%r68|%p10, %r67, 2, 31, -1;
	mov.b32 	%f125, %r68;
	add.f32 	%f126, %f124, %f125;
	mov.b32 	%r69, %f126;
	shfl.sync.down.b32	%r70|%p11, %r69, 1, 31, -1;
	mov.b32 	%f127, %r70;
	add.f32 	%f31, %f126, %f127;
	mov.b32 	%r71, %f272;
	shfl.sync.down.b32	%r72|%p12, %r71, 16, 31, -1;
	mov.b32 	%f128, %r72;
	add.f32 	%f129, %f272, %f128;
	mov.b32 	%r73, %f129;
	shfl.sync.down.b32	%r74|%p13, %r73, 8, 31, -1;
	mov.b32 	%f130, %r74;
	add.f32 	%f131, %f129, %f130;
	mov.b32 	%r75, %f131;
	shfl.sync.down.b32	%r76|%p14, %r75, 4, 31, -1;
	mov.b32 	%f132, %r76;
	add.f32 	%f133, %f131, %f132;
	mov.b32 	%r77, %f133;
	shfl.sync.down.b32	%r78|%p15, %r77, 2, 31, -1;
	mov.b32 	%f134, %r78;
	add.f32 	%f135, %f133, %f134;
	mov.b32 	%r79, %f135;
	shfl.sync.down.b32	%r80|%p16, %r79, 1, 31, -1;
	mov.b32 	%f136, %r80;
	add.f32 	%f32, %f135, %f136;
	and.b32  	%r81, %r132, 31;
	setp.ne.s32 	%p17, %r81, 0;
	@%p17 bra 	$L__BB0_9;
	shr.u32 	%r82, %r132, 3;
	and.b32  	%r83, %r82, 124;
	mov.u32 	%r84, _ZZ17layer_norm_kernelPfPKfS1_S1_iE6buffer;
	add.s32 	%r85, %r84, %r83;
	st.shared.f32 	[%r85], %f31;
	st.shared.f32 	[%r85+128], %f32;
$L__BB0_9:
	bar.sync 	0;
	setp.gt.u32 	%p18, %r132, 31;
	@%p18 bra 	$L__BB0_14;
	shr.u32 	%r86, %r2, 5;
	setp.ge.u32 	%p19, %r132, %r86;
	mov.f32 	%f273, 0f00000000;
	mov.f32 	%f274, %f273;
	@%p19 bra 	$L__BB0_12;
	shl.b32 	%r87, %r132, 2;
	mov.u32 	%r88, _ZZ17layer_norm_kernelPfPKfS1_S1_iE6buffer;
	add.s32 	%r89, %r88, %r87;
	ld.shared.f32 	%f273, [%r89];
	ld.shared.f32 	%f274, [%r89+128];
$L__BB0_12:
	mov.b32 	%r90, %f273;
	shfl.sync.down.b32	%r91|%p20, %r90, 16, 31, -1;
	mov.b32 	%f138, %r91;
	add.f32 	%f139, %f273, %f138;
	mov.b32 	%r92, %f139;
	shfl.sync.down.b32	%r93|%p21, %r92, 8, 31, -1;
	mov.b32 	%f140, %r93;
	add.f32 	%f141, %f139, %f140;
	mov.b32 	%r94, %f141;
	shfl.sync.down.b32	%r95|%p22, %r94, 4, 31, -1;
	mov.b32 	%f142, %r95;
	add.f32 	%f143, %f141, %f142;
	mov.b32 	%r96, %f143;
	shfl.sync.down.b32	%r97|%p23, %r96, 2, 31, -1;
	mov.b32 	%f144, %r97;
	add.f32 	%f145, %f143, %f144;
	mov.b32 	%r98, %f145;
	shfl.sync.down.b32	%r99|%p24, %r98, 1, 31, -1;
	mov.b32 	%f146, %r99;
	add.f32 	%f37, %f145, %f146;
	mov.b32 	%r100, %f274;
	shfl.sync.down.b32	%r101|%p25, %r100, 16, 31, -1;
	mov.b32 	%f147, %r101;
	add.f32 	%f148, %f274, %f147;
	mov.b32 	%r102, %f148;
	shfl.sync.down.b32	%r103|%p26, %r102, 8, 31, -1;
	mov.b32 	%f149, %r103;
	add.f32 	%f150, %f148, %f149;
	mov.b32 	%r104, %f150;
	shfl.sync.down.b32	%r105|%p27, %r104, 4, 31, -1;
	mov.b32 	%f151, %r105;
	add.f32 	%f152, %f150, %f151;
	mov.b32 	%r106, %f152;
	shfl.sync.down.b32	%r107|%p28, %r106, 2, 31, -1;
	mov.b32 	%f153, %r107;
	add.f32 	%f154, %f152, %f153;
	mov.b32 	%r108, %f154;
	shfl.sync.down.b32	%r109|%p29, %r108, 1, 31, -1;
	mov.b32 	%f155, %r109;
	add.f32 	%f38, %f154, %f155;
	setp.ne.s32 	%p30, %r132, 0;
	@%p30 bra 	$L__BB0_14;
	cvt.rn.f32.s32 	%f156, %r43;
	div.rn.f32 	%f157, %f37, %f156;
	div.rn.f32 	%f158, %f38, %f156;
	mul.f32 	%f159, %f157, %f157;
	sub.f32 	%f160, %f158, %f159;
	st.shared.f32 	[_ZZ17layer_norm_kernelPfPKfS1_S1_iE6buffer], %f157;
	add.f32 	%f161, %f160, 0f358637BD;
	rsqrt.approx.f32 	%f162, %f161;
	st.shared.f32 	[_ZZ17layer_norm_kernelPfPKfS1_S1_iE6buffer+128], %f162;
$L__BB0_14:
	setp.ge.s32 	%p31, %r132, %r3;
	bar.sync 	0;
	ld.shared.f32 	%f39, [_ZZ17layer_norm_kernelPfPKfS1_S1_iE6buffer];
	ld.shared.f32 	%f40, [_ZZ17layer_norm_kernelPfPKfS1_S1_iE6buffer+128];
	@%p31 bra 	$L__BB0_21;
	shl.b64 	%rd32, %rd5, 2;
	add.s64 	%rd11, %rd2, %rd32;
	add.s32 	%r110, %r132, %r2;
	max.u32 	%r111, %r3, %r110;
	setp.lt.u32 	%p32, %r110, %r3;
	selp.u32 	%r112, 1, 0, %p32;
	add.s32 	%r113, %r110, %r112;
	sub.s32 	%r114, %r111, %r113;
	div.u32 	%r115, %r114, %r2;
	add.s32 	%r24, %r115, %r112;
	and.b32  	%r116, %r24, 3;
	setp.eq.s32 	%p33, %r116, 3;
	@%p33 bra 	$L__BB0_18;
	mul.wide.u32 	%rd53, %r132, 16;
	mul.wide.u32 	%rd13, %r2, 16;
	add.s32 	%r117, %r24, 1;
	and.b32  	%r118, %r117, 3;
	neg.s32 	%r130, %r118;
$L__BB0_17:
	.pragma "nounroll";
	add.s64 	%rd33, %rd4, %rd53;
	ld.global.nc.v4.f32 	{%f163, %f164, %f165, %f166}, [%rd33];
	add.s64 	%rd34, %rd3, %rd53;
	ld.global.nc.v4.f32 	{%f167, %f168, %f169, %f170}, [%rd34];
	sub.f32 	%f171, %f267, %f39;
	mul.f32 	%f172, %f40, %f171;
	fma.rn.f32 	%f267, %f172, %f163, %f167;
	sub.f32 	%f173, %f268, %f39;
	mul.f32 	%f174, %f40, %f173;
	fma.rn.f32 	%f268, %f174, %f164, %f168;
	sub.f32 	%f175, %f269, %f39;
	mul.f32 	%f176, %f40, %f175;
	fma.rn.f32 	%f269, %f176, %f165, %f169;
	sub.f32 	%f177, %f270, %f39;
	mul.f32 	%f178, %f40, %f177;
	fma.rn.f32 	%f270, %f178, %f166, %f170;
	add.s64 	%rd35, %rd11, %rd53;
	st.global.v4.f32 	[%rd35], {%f267, %f268, %f269, %f270};
	add.s32 	%r132, %r132, %r2;
	add.s64 	%rd53, %rd53, %rd13;
	add.s32 	%r130, %r130, 1;
	setp.ne.s32 	%p34, %r130, 0;
	@%p34 bra 	$L__BB0_17;
$L__BB0_18:
	setp.lt.u32 	%p35, %r24, 3;
	@%p35 bra 	$L__BB0_21;
	shl.b32 	%r119, %r2, 1;
	add.s32 	%r135, %r132, %r119;
	shl.b32 	%r32, %r2, 2;
	mad.lo.s32 	%r134, %r2, 3, %r132;
	add.s32 	%r133, %r2, %r132;
$L__BB0_20:
	mul.wide.u32 	%rd36, %r132, 16;
	add.s64 	%rd37, %rd4, %rd36;
	ld.global.nc.v4.f32 	{%f179, %f180, %f181, %f182}, [%rd37];
	add.s64 	%rd38, %rd3, %rd36;
	ld.global.nc.v4.f32 	{%f183, %f184, %f185, %f186}, [%rd38];
	sub.f32 	%f187, %f267, %f39;
	mul.f32 	%f188, %f40, %f187;
	fma.rn.f32 	%f189, %f188, %f179, %f183;
	sub.f32 	%f190, %f268, %f39;
	mul.f32 	%f191, %f40, %f190;
	fma.rn.f32 	%f192, %f191, %f180, %f184;
	sub.f32 	%f193, %f269, %f39;
	mul.f32 	%f194, %f40, %f193;
	fma.rn.f32 	%f195, %f194, %f181, %f185;
	sub.f32 	%f196, %f270, %f39;
	mul.f32 	%f197, %f40, %f196;
	fma.rn.f32 	%f198, %f197, %f182, %f186;
	add.s64 	%rd39, %rd11, %rd36;
	st.global.v4.f32 	[%rd39], {%f189, %f192, %f195, %f198};
	add.s32 	%r120, %r132, %r2;
	mul.wide.u32 	%rd40, %r133, 16;
	add.s64 	%rd41, %rd4, %rd40;
	ld.global.nc.v4.f32 	{%f199, %f200, %f201, %f202}, [%rd41];
	add.s64 	%rd42, %rd3, %rd40;
	ld.global.nc.v4.f32 	{%f203, %f204, %f205, %f206}, [%rd42];
	sub.f32 	%f207, %f189, %f39;
	mul.f32 	%f208, %f40, %f207;
	fma.rn.f32 	%f209, %f208, %f199, %f203;
	sub.f32 	%f210, %f192, %f39;
	mul.f32 	%f211, %f40, %f210;
	fma.rn.f32 	%f212, %f211, %f200, %f204;
	sub.f32 	%f213, %f195, %f39;
	mul.f32 	%f214, %f40, %f213;
	fma.rn.f32 	%f215, %f214, %f201, %f205;
	sub.f32 	%f216, %f198, %f39;
	mul.f32 	%f217, %f40, %f216;
	fma.rn.f32 	%f218, %f217, %f202, %f206;
	add.s64 	%rd43, %rd11, %rd40;
	st.global.v4.f32 	[%rd43], {%f209, %f212, %f215, %f218};
	add.s32 	%r121, %r120, %r2;
	mul.wide.u32 	%rd44, %r135, 16;
	add.s64 	%rd45, %rd4, %rd44;
	ld.global.nc.v4.f32 	{%f219, %f220, %f221, %f222}, [%rd45];
	add.s64 	%rd46, %rd3, %rd44;
	ld.global.nc.v4.f32 	{%f223, %f224, %f225, %f226}, [%rd46];
	sub.f32 	%f227, %f209, %f39;
	mul.f32 	%f228, %f40, %f227;
	fma.rn.f32 	%f229, %f228, %f219, %f223;
	sub.f32 	%f230, %f212, %f39;
	mul.f32 	%f231, %f40, %f230;
	fma.rn.f32 	%f232, %f231, %f220, %f224;
	sub.f32 	%f233, %f215, %f39;
	mul.f32 	%f234, %f40, %f233;
	fma.rn.f32 	%f235, %f234, %f221, %f225;
	sub.f32 	%f236, %f218, %f39;
	mul.f32 	%f237, %f40, %f236;
	fma.rn.f32 	%f238, %f237, %f222, %f226;
	add.s64 	%rd47, %rd11, %rd44;
	st.global.v4.f32 	[%rd47], {%f229, %f232, %f235, %f238};
	add.s32 	%r122, %r121, %r2;
	mul.wide.u32 	%rd48, %r134, 16;
	add.s64 	%rd49, %rd4, %rd48;
	ld.global.nc.v4.f32 	{%f239, %f240, %f241, %f242}, [%rd49];
	add.s64 	%rd50, %rd3, %rd48;
	ld.global.nc.v4.f32 	{%f243, %f244, %f245, %f246}, [%rd50];
	sub.f32 	%f247, %f229, %f39;
	mul.f32 	%f248, %f40, %f247;
	fma.rn.f32 	%f267, %f248, %f239, %f243;
	sub.f32 	%f249, %f232, %f39;
	mul.f32 	%f250, %f40, %f249;
	fma.rn.f32 	%f268, %f250, %f240, %f244;
	sub.f32 	%f251, %f235, %f39;
	mul.f32 	%f252, %f40, %f251;
	fma.rn.f32 	%f269, %f252, %f241, %f245;
	sub.f32 	%f253, %f238, %f39;
	mul.f32 	%f254, %f40, %f253;
	fma.rn.f32 	%f270, %f254, %f242, %f246;
	add.s64 	%rd51, %rd11, %rd48;
	st.global.v4.f32 	[%rd51], {%f267, %f268, %f269, %f270};
	add.s32 	%r132, %r122, %r2;
	add.s32 	%r135, %r135, %r32;
	add.s32 	%r134, %r134, %r32;
	add.s32 	%r133, %r133, %r32;
	setp.lt.s32 	%p36, %r132, %r3;
	@%p36 bra 	$L__BB0_20;
$L__BB0_21:
	ret;

}


// ===== COMPILED SASS (sm_100) =====

	.target	sm_100

	.elftype	@"ET_EXEC"


//--------------------- .note.nv.tkinfo           --------------------------
	.section	.note.nv.tkinfo,"",@"SHT_NOTE"
	.sectionflags	@"SHF_NOTE_NV_TKINFO"
	.tkinfo
        /*0018*/ 	.word	0x00000002
        /*0030*/ 	.string	""
        /*0030*/ 	.string	"ptxas"
        /*0030*/ 	.string	"Cuda compilation tools, release 13.0, V13.0.88"
        /*0030*/ 	.string	"Build cuda_13.0.r13.0/compiler.36424714_0"
        /*0030*/ 	.string	"-arch sm_100 -m 64 "



//--------------------- .note.nv.cuinfo           --------------------------
	.section	.note.nv.cuinfo,"",@"SHT_NOTE"
	.sectionflags	@"SHF_NOTE_NV_CUINFO"
        /*0018*/ 	.short	0x0002
        /*001a*/ 	.short	0x0064
        /*001c*/ 	.short	0x0082
	.zero		2


//--------------------- .nv.info                  --------------------------
	.section	.nv.info,"",@"SHT_CUDA_INFO"
	.align	4


	//----- nvinfo : EIATTR_REGCOUNT
	.align		4
        /*0000*/ 	.byte	0x04, 0x2f
        /*0002*/ 	.short	(.L_1 - .L_0)
	.align		4
.L_0:
        /*0004*/ 	.word	index@(_Z17layer_norm_kernelPfPKfS1_S1_i)
        /*0008*/ 	.word	0x00000028


	//----- nvinfo : EIATTR_FRAME_SIZE
	.align		4
.L_1:
        /*000c*/ 	.byte	0x04, 0x11
        /*000e*/ 	.short	(.L_3 - .L_2)
	.align		4
.L_2:
        /*0010*/ 	.word	index@($__internal_0_$__cuda_sm3x_div_rn_noftz_f32_slowpath)
        /*0014*/ 	.word	0x00000000


	//----- nvinfo : EIATTR_FRAME_SIZE
	.align		4
.L_3:
        /*0018*/ 	.byte	0x04, 0x11
        /*001a*/ 	.short	(.L_5 - .L_4)
	.align		4
.L_4:
        /*001c*/ 	.word	index@(_Z17layer_norm_kernelPfPKfS1_S1_i)
        /*0020*/ 	.word	0x00000000


	//----- nvinfo : EIATTR_MIN_STACK_SIZE
	.align		4
.L_5:
        /*0024*/ 	.byte	0x04, 0x12
        /*0026*/ 	.short	(.L_7 - .L_6)
	.align		4
.L_6:
        /*0028*/ 	.word	index@(_Z17layer_norm_kernelPfPKfS1_S1_i)
        /*002c*/ 	.word	0x00000000
.L_7:


//--------------------- .nv.compat                --------------------------
	.section	.nv.compat,"",@"SHT_CUDA_COMPAT_INFO"
	.align	4
        /*0000*/ 	.byte	0x02, 0x09, 0x00, 0x00, 0x02, 0x02, 0x01, 0x00, 0x02, 0x05, 0x05, 0x00, 0x03, 0x07, 0x01, 0x01
        /*0010*/ 	.byte	0x02, 0x03, 0x00, 0x00, 0x02, 0x06, 0x01, 0x00, 0x04, 0x0b, 0x08, 0x00, 0x01, 0x00, 0x00, 0x00
        /*0020*/ 	.byte	0x00, 0x00, 0x00, 0x00


//--------------------- .nv.info._Z17layer_norm_kernelPfPKfS1_S1_i --------------------------
	.section	.nv.info._Z17layer_norm_kernelPfPKfS1_S1_i,"",@"SHT_CUDA_INFO"
	.sectionflags	@""
	.align	4


	//----- nvinfo : EIATTR_CUDA_API_VERSION
	.align		4
        /*0000*/ 	.byte	0x04, 0x37
        /*0002*/ 	.short	(.L_9 - .L_8)
.L_8:
        /*0004*/ 	.word	0x00000082


	//----- nvinfo : EIATTR_KPARAM_INFO
	.align		4
.L_9:
        /*0008*/ 	.byte	0x04, 0x17
        /*000a*/ 	.short	(.L_11 - .L_10)
.L_10:
        /*000c*/ 	.word	0x00000000
        /*0010*/ 	.short	0x0004
        /*0012*/ 	.short	0x0020
        /*0014*/ 	.byte	0x00, 0xf0, 0x11, 0x00


	//----- nvinfo : EIATTR_KPARAM_INFO
	.align		4
.L_11:
        /*0018*/ 	.byte	0x04, 0x17
        /*001a*/ 	.short	(.L_13 - .L_12)
.L_12:
        /*001c*/ 	.word	0x00000000
        /*0020*/ 	.short	0x0003
        /*0022*/ 	.short	0x0018
        /*0024*/ 	.byte	0x00, 0xf5, 0x21, 0x00


	//----- nvinfo : EIATTR_KPARAM_INFO
	.align		4
.L_13:
        /*0028*/ 	.byte	0x04, 0x17
        /*002a*/ 	.short	(.L_15 - .L_14)
.L_14:
        /*002c*/ 	.word	0x00000000
        /*0030*/ 	.short	0x0002
        /*0032*/ 	.short	0x0010
        /*0034*/ 	.byte	0x00, 0xf5, 0x21, 0x00


	//----- nvinfo : EIATTR_KPARAM_INFO
	.align		4
.L_15:
        /*0038*/ 	.byte	0x04, 0x17
        /*003a*/ 	.short	(.L_17 - .L_16)
.L_16:
        /*003c*/ 	.word	0x00000000
        /*0040*/ 	.short	0x0001
        /*0042*/ 	.short	0x0008
        /*0044*/ 	.byte	0x00, 0xf5, 0x21, 0x00


	//----- nvinfo : EIATTR_KPARAM_INFO
	.align		4
.L_17:
        /*0048*/ 	.byte	0x04, 0x17
        /*004a*/ 	.short	(.L_19 - .L_18)
.L_18:
        /*004c*/ 	.word	0x00000000
        /*0050*/ 	.short	0x0000
        /*0052*/ 	.short	0x0000
        /*0054*/ 	.byte	0x00, 0xf5, 0x21, 0x00


	//----- nvinfo : EIATTR_SPARSE_MMA_MASK
	.align		4
.L_19:
        /*0058*/ 	.byte	0x03, 0x50
        /*005a*/ 	.short	0x0000


	//----- nvinfo : EIATTR_MAXREG_COUNT
	.align		4
        /*005c*/ 	.byte	0x03, 0x1b
        /*005e*/ 	.short	0x00ff


	//----- nvinfo : EIATTR_NUM_BARRIERS
	.align		4
        /*0060*/ 	.byte	0x02, 0x4c
        /*0062*/ 	.byte	0x01
	.zero		1


	//----- nvinfo : EIATTR_MERCURY_ISA_VERSION
	.align		4
        /*0064*/ 	.byte	0x03, 0x5f
        /*0066*/ 	.short	0x0101


	//----- nvinfo : EIATTR_COOP_GROUP_MASK_REGIDS
	.align		4
        /*0068*/ 	.byte	0x04, 0x29
        /*006a*/ 	.short	(.L_21 - .L_20)


	//   ....[0]....
.L_20:
        /*006c*/ 	.word	0xffffffff


	//   ....[1]....
        /*0070*/ 	.word	0xffffffff


	//   ....[2]....
        /*0074*/ 	.word	0xffffffff


	//   ....[3]....
        /*0078*/ 	.word	0xffffffff


	//   ....[4]....
        /*007c*/ 	.word	0xffffffff


	//   ....[5]....
        /*0080*/ 	.word	0xffffffff


	//   ....[6]....
        /*0084*/ 	.word	0xffffffff


	//   ....[7]....
        /*0088*/ 	.word	0xffffffff


	//   ....[8]....
        /*008c*/ 	.word	0xffffffff


	//   ....[9]....
        /*0090*/ 	.word	0xffffffff


	//   ....[10]....
        /*0094*/ 	.word	0xffffffff


	//   ....[11]....
        /*0098*/ 	.word	0xffffffff


	//   ....[12]....
        /*009c*/ 	.word	0xffffffff


	//   ....[13]....
        /*00a0*/ 	.word	0xffffffff


	//   ....[14]....
        /*00a4*/ 	.word	0xffffffff


	//   ....[15]....
        /*00a8*/ 	.word	0xffffffff


	//   ....[16]....
        /*00ac*/ 	.word	0xffffffff


	//   ....[17]....
        /*00b0*/ 	.word	0xffffffff


	//   ....[18]....
        /*00b4*/ 	.word	0xffffffff


	//   ....[19]....
        /*00b8*/ 	.word	0xffffffff


	//   ....[20]....
        /*00bc*/ 	.word	0x05000010


	//   ....[21]....
        /*00c0*/ 	.word	0x05000010


	//   ....[22]....
        /*00c4*/ 	.word	0x05000010


	//   ....[23]....
        /*00c8*/ 	.word	0x05000010


	//   ....[24]....
        /*00cc*/ 	.word	0x05000010


	//   ....[25]....
        /*00d0*/ 	.word	0x05000010


	//   ....[26]....
        /*00d4*/ 	.word	0x05000010


	//   ....[27]....
        /*00d8*/ 	.word	0x05000010


	//   ....[28]....
        /*00dc*/ 	.word	0x05000010


	//   ....[29]....
        /*00e0*/ 	.word	0x05000010


	//----- nvinfo : EIATTR_COOP_GROUP_INSTR_OFFSETS
	.align		4
.L_21:
        /*00e4*/ 	.byte	0x04, 0x28
        /*00e6*/ 	.short	(.L_23 - .L_22)


	//   ....[0]....
.L_22:
        /*00e8*/ 	.word	0x00000890


	//   ....[1]....
        /*00ec*/ 	.word	0x000008b0


	//   ....[2]....
        /*00f0*/ 	.word	0x000008f0


	//   ....[3]....
        /*00f4*/ 	.word	0x00000900


	//   ....[4]....
        /*00f8*/ 	.word	0x00000930


	//   ....[5]....
        /*00fc*/ 	.word	0x00000940


	//   ....[6]....
        /*0100*/ 	.word	0x00000980


	//   ....[7]....
        /*0104*/ 	.word	0x000009b0


	//   ....[8]....
        /*0108*/ 	.word	0x00000a00


	//   ....[9]....
        /*010c*/ 	.word	0x00000a10


	//   ....[10]....
        /*0110*/ 	.word	0x00000b40


	//   ....[11]....
        /*0114*/ 	.word	0x00000b50


	//   ....[12]....
        /*0118*/ 	.word	0x00000b80


	//   ....[13]....
        /*011c*/ 	.word	0x00000b90


	//   ....[14]....
        /*0120*/ 	.word	0x00000bc0


	//   ....[15]....
        /*0124*/ 	.word	0x00000bd0


	//   ....[16]....
        /*0128*/ 	.word	0x00000c00


	//   ....[17]....
        /*012c*/ 	.word	0x00000c10


	//   ....[18]....
        /*0130*/ 	.word	0x00000c40


	//   ....[19]....
        /*0134*/ 	.word	0x00000c50


	//   ....[20]....
        /*0138*/ 	.word	0x00001950


	//   ....[21]....
        /*013c*/ 	.word	0x000019c0


	//   ....[22]....
        /*0140*/ 	.word	0x00001a30


	//   ....[23]....
        /*0144*/ 	.word	0x00001aa0


	//   ....[24]....
        /*0148*/ 	.word	0x00001b10


	//   ....[25]....
        /*014c*/ 	.word	0x00001b70


	//   ....[26]....
        /*0150*/ 	.word	0x00001be0


	//   ....[27]....
        /*0154*/ 	.word	0x00001c50


	//   ....[28]....
        /*0158*/ 	.word	0x00001cc0


	//   ....[29]....
        /*015c*/ 	.word	0x00001d40


	//----- nvinfo : EIATTR_VRC_CTA_INIT_COUNT
	.align		4
.L_23:
        /*0160*/ 	.byte	0x02, 0x4a
	.zero		1
	.zero		1


	//----- nvinfo : EIATTR_EXIT_INSTR_OFFSETS
	.align		4
        /*0164*/ 	.byte	0x04, 0x1c
        /*0166*/ 	.short	(.L_25 - .L_24)


	//   ....[0]....
.L_24:
        /*0168*/ 	.word	0x00000f70


	//   ....[1]....
        /*016c*/ 	.word	0x000013a0


	//   ....[2]....
        /*0170*/ 	.word	0x000018f0


	//----- nvinfo : EIATTR_CRS_STACK_SIZE
	.align		4
.L_25:
        /*0174*/ 	.byte	0x04, 0x1e
        /*0176*/ 	.short	(.L_27 - .L_26)
.L_26:
        /*0178*/ 	.word	0x00000000


	//----- nvinfo : EIATTR_CBANK_PARAM_SIZE
	.align		4
.L_27:
        /*017c*/ 	.byte	0x03, 0x19
        /*017e*/ 	.short	0x0024


	//----- nvinfo : EIATTR_PARAM_CBANK
	.align		4
        /*0180*/ 	.byte	0x04, 0x0a
        /*0182*/ 	.short	(.L_29 - .L_28)
	.align		4
.L_28:
        /*0184*/ 	.word	index@(.nv.constant0._Z17layer_norm_kernelPfPKfS1_S1_i)
        /*0188*/ 	.short	0x0380
        /*018a*/ 	.short	0x0024


	//----- nvinfo : EIATTR_SW_WAR
	.align		4
.L_29:
        /*018c*/ 	.byte	0x04, 0x36
        /*018e*/ 	.short	(.L_31 - .L_30)
.L_30:
        /*0190*/ 	.word	0x00000008
.L_31:


//--------------------- .nv.callgraph             --------------------------
	.section	.nv.callgraph,"",@"SHT_CUDA_CALLGRAPH"
	.align	4
	.sectionentsize	8
	.align		4
        /*0000*/ 	.word	0x00000000
	.align		4
        /*0004*/ 	.word	0xffffffff
	.align		4
        /*0008*/ 	.word	0x00000000
	.align		4
        /*000c*/ 	.word	0xfffffffe
	.align		4
        /*0010*/ 	.word	0x00000000
	.align		4
        /*0014*/ 	.word	0xfffffffd
	.align		4
        /*0018*/ 	.word	0x00000000
	.align		4
        /*001c*/ 	.word	0xfffffffc


//--------------------- .text._Z17layer_norm_kernelPfPKfS1_S1_i --------------------------
	.section	.text._Z17layer_norm_kernelPfPKfS1_S1_i,"ax",@progbits
	.align	128
        .global         _Z17layer_norm_kernelPfPKfS1_S1_i
        .type           _Z17layer_norm_kernelPfPKfS1_S1_i,@function
        .size           _Z17layer_norm_kernelPfPKfS1_S1_i,(.L_x_39 - _Z17layer_norm_kernelPfPKfS1_S1_i)
        .other          _Z17layer_norm_kernelPfPKfS1_S1_i,@"STO_CUDA_ENTRY STV_DEFAULT"
_Z17layer_norm_kernelPfPKfS1_S1_i:
.text._Z17layer_norm_kernelPfPKfS1_S1_i:
[----:B------:R-:W-:Y:S08]  /*0000*/  LDC R1, c[0x0][0x37c] ;  /* 0x0000df00ff017b82 */ /* 0x000ff00000000800 */
[----:B------:R-:W0:Y:S01]  /*0010*/  LDC R22, c[0x0][0x3a0] ;  /* 0x0000e800ff167b82 */ /* 0x000e220000000800 */
[----:B------:R-:W1:Y:S01]  /*0020*/  S2R R3, SR_TID.X ;  /* 0x0000000000037919 */ /* 0x000e620000002100 */
[----:B------:R-:W2:Y:S01]  /*0030*/  LDCU.64 UR6, c[0x0][0x358] ;  /* 0x00006b00ff0677ac */ /* 0x000ea20008000a00 */
[----:B------:R-:W-:Y:S01]  /*0040*/  BSSY.RECONVERGENT B0, `(.L_x_0) ;  /* 0x0000084000007945 */ /* 0x000fe20003800200 */
[----:B------:R-:W-:-:S04]  /*0050*/  CS2R R24, SRZ ;  /* 0x0000000000187805 */ /* 0x000fc8000001ff00 */
[----:B------:R-:W3:Y:S08]  /*0060*/  S2UR UR4, SR_CTAID.X ;  /* 0x00000000000479c3 */ /* 0x000ef00000002500 */
[----:B------:R-:W4:Y:S01]  /*0070*/  LDC R0, c[0x0][0x360] ;  /* 0x0000d800ff007b82 */ /* 0x000f220000000800 */
[----:B0-----:R-:W-:-:S04]  /*0080*/  SHF.R.S32.HI R5, RZ, 0x1f, R22 ;  /* 0x0000001fff057819 */ /* 0x001fc80000011416 */
[----:B------:R-:W-:-:S04]  /*0090*/  LEA.HI R2, R5, R22, RZ, 0x2 ;  /* 0x0000001605027211 */ /* 0x000fc800078f10ff */
[----:B------:R-:W-:Y:S01]  /*00a0*/  SHF.R.S32.HI R2, RZ, 0x2, R2 ;  /* 0x00000002ff027819 */ /* 0x000fe20000011402 */
[----:B---3--:R-:W-:-:S03]  /*00b0*/  IMAD R21, R22, UR4, RZ ;  /* 0x0000000416157c24 */ /* 0x008fc6000f8e02ff */
[----:B-1----:R-:W-:Y:S02]  /*00c0*/  ISETP.GE.AND P0, PT, R3, R2, PT ;  /* 0x000000020300720c */ /* 0x002fe40003f06270 */
[----:B------:R-:W-:-:S11]  /*00d0*/  SHF.R.S32.HI R20, RZ, 0x1f, R21 ;  /* 0x0000001fff147819 */ /* 0x000fd60000011415 */
[----:B--2-4-:R-:W-:Y:S05]  /*00e0*/  @P0 BRA `(.L_x_1) ;  /* 0x0000000400e40947 */ /* 0x014fea0003800000 */
[----:B------:R-:W0:Y:S01]  /*00f0*/  I2F.U32.RP R9, R0 ;  /* 0x0000000000097306 */ /* 0x000e220000209000 */
[----:B------:R-:W-:Y:S01]  /*0100*/  IADD3 R7, PT, PT, R3, R0, RZ ;  /* 0x0000000003077210 */ /* 0x000fe20007ffe0ff */
[----:B------:R-:W-:Y:S01]  /*0110*/  BSSY.RECONVERGENT B1, `(.L_x_2) ;  /* 0x0000039000017945 */ /* 0x000fe20003800200 */
[----:B------:R-:W-:Y:S02]  /*0120*/  ISETP.NE.U32.AND P2, PT, R0, RZ, PT ;  /* 0x000000ff0000720c */ /* 0x000fe40003f45070 */
[----:B------:R-:W-:Y:S02]  /*0130*/  CS2R R24, SRZ ;  /* 0x0000000000187805 */ /* 0x000fe4000001ff00 */
[----:B------:R-:W-:Y:S02]  /*0140*/  ISETP.GE.U32.AND P0, PT, R7, R2, PT ;  /* 0x000000020700720c */ /* 0x000fe40003f06070 */
[----:B------:R-:W-:Y:S02]  /*0150*/  VIMNMX.U32 R6, PT, PT, R2, R7, !PT ;  /* 0x0000000702067248 */ /* 0x000fe40007fe0000 */
[----:B------:R-:W-:-:S02]  /*0160*/  SEL R8, RZ, 0x1, P0 ;  /* 0x00000001ff087807 */ /* 0x000fc40000000000 */
[----:B------:R-:W-:Y:S02]  /*0170*/  MOV R23, R3 ;  /* 0x0000000300177202 */ /* 0x000fe40000000f00 */
[----:B------:R-:W-:Y:S01]  /*0180*/  IADD3 R7, PT, PT, R6, -R7, -R8 ;  /* 0x8000000706077210 */ /* 0x000fe20007ffe808 */
[----:B0-----:R-:W0:Y:S02]  /*0190*/  MUFU.RCP R9, R9 ;  /* 0x0000000900097308 */ /* 0x001e240000001000 */
[----:B0-----:R-:W-:-:S06]  /*01a0*/  IADD3 R4, PT, PT, R9, 0xffffffe, RZ ;  /* 0x0ffffffe09047810 */ /* 0x001fcc0007ffe0ff */
[----:B------:R0:W1:Y:S02]  /*01b0*/  F2I.FTZ.U32.TRUNC.NTZ R5, R4 ;  /* 0x0000000400057305 */ /* 0x000064000021f000 */
[----:B0-----:R-:W-:Y:S01]  /*01c0*/  HFMA2 R4, -RZ, RZ, 0, 0 ;  /* 0x00000000ff047431 */ /* 0x001fe200000001ff */
[----:B-1----:R-:W-:-:S05]  /*01d0*/  IADD3 R11, PT, PT, RZ, -R5, RZ ;  /* 0x80000005ff0b7210 */ /* 0x002fca0007ffe0ff */
[----:B------:R-:W-:-:S04]  /*01e0*/  IMAD R11, R11, R0, RZ ;  /* 0x000000000b0b7224 */ /* 0x000fc800078e02ff */
[----:B------:R-:W-:-:S06]  /*01f0*/  IMAD.HI.U32 R10, R5, R11, R4 ;  /* 0x0000000b050a7227 */ /* 0x000fcc00078e0004 */
[----:B------:R-:W-:-:S05]  /*0200*/  IMAD.HI.U32 R5, R10, R7, RZ ;  /* 0x000000070a057227 */ /* 0x000fca00078e00ff */
[----:B------:R-:W-:-:S05]  /*0210*/  IADD3 R4, PT, PT, -R5, RZ, RZ ;  /* 0x000000ff05047210 */ /* 0x000fca0007ffe1ff */
[----:B------:R-:W-:-:S05]  /*0220*/  IMAD R7, R0, R4, R7 ;  /* 0x0000000400077224 */ /* 0x000fca00078e0207 */
[----:B------:R-:W-:-:S13]  /*0230*/  ISETP.GE.U32.AND P0, PT, R7, R0, PT ;  /* 0x000000000700720c */ /* 0x000fda0003f06070 */
[-C--:B------:R-:W-:Y:S02]  /*0240*/  @P0 IADD3 R7, PT, PT, R7, -R0.reuse, RZ ;  /* 0x8000000007070210 */ /* 0x080fe40007ffe0ff */
[----:B------:R-:W-:Y:S02]  /*0250*/  @P0 IADD3 R5, PT, PT, R5, 0x1, RZ ;  /* 0x0000000105050810 */ /* 0x000fe40007ffe0ff */
[----:B------:R-:W-:-:S13]  /*0260*/  ISETP.GE.U32.AND P1, PT, R7, R0, PT ;  /* 0x000000000700720c */ /* 0x000fda0003f26070 */
[----:B------:R-:W-:Y:S02]  /*0270*/  @P1 IADD3 R5, PT, PT, R5, 0x1, RZ ;  /* 0x0000000105051810 */ /* 0x000fe40007ffe0ff */
[----:B------:R-:W-:-:S04]  /*0280*/  @!P2 LOP3.LUT R5, RZ, R0, RZ, 0x33, !PT ;  /* 0x00000000ff05a212 */ /* 0x000fc800078e33ff */
[----:B------:R-:W-:-:S04]  /*0290*/  IADD3 R4, PT, PT, R8, R5, RZ ;  /* 0x0000000508047210 */ /* 0x000fc80007ffe0ff */
[----:B------:R-:W-:-:S04]  /*02a0*/  LOP3.LUT R5, R4, 0x3, RZ, 0xc0, !PT ;  /* 0x0000000304057812 */ /* 0x000fc800078ec0ff */
[----:B------:R-:W-:-:S13]  /*02b0*/  ISETP.NE.AND P0, PT, R5, 0x3, PT ;  /* 0x000000030500780c */ /* 0x000fda0003f05270 */
[----:B------:R-:W-:Y:S05]  /*02c0*/  @!P0 BRA `(.L_x_3) ;  /* 0x0000000000748947 */ /* 0x000fea0003800000 */
[----:B------:R-:W0:Y:S01]  /*02d0*/  LDCU.64 UR4, c[0x0][0x388] ;  /* 0x00007100ff0477ac */ /* 0x000e220008000a00 */
[----:B------:R-:W-:Y:S01]  /*02e0*/  IMAD.WIDE R6, R21, 0x4, RZ ;  /* 0x0000000415067825 */ /* 0x000fe200078e02ff */
[----:B------:R-:W-:Y:S01]  /*02f0*/  IADD3 R5, PT, PT, R4, 0x1, RZ ;  /* 0x0000000104057810 */ /* 0x000fe20007ffe0ff */
[----:B------:R-:W-:Y:S01]  /*0300*/  BSSY.RECONVERGENT B2, `(.L_x_3) ;  /* 0x0000019000027945 */ /* 0x000fe20003800200 */
[----:B------:R-:W-:Y:S01]  /*0310*/  MOV R24, RZ ;  /* 0x000000ff00187202 */ /* 0x000fe20000000f00 */
[----:B------:R-:W-:Y:S01]  /*0320*/  IMAD.MOV.U32 R23, RZ, RZ, R3 ;  /* 0x000000ffff177224 */ /* 0x000fe200078e0003 */
[----:B------:R-:W-:Y:S01]  /*0330*/  LOP3.LUT R5, R5, 0x3, RZ, 0xc0, !PT ;  /* 0x0000000305057812 */ /* 0x000fe200078ec0ff */
[----:B------:R-:W-:-:S03]  /*0340*/  IMAD.WIDE.U32 R6, R3, 0x10, R6 ;  /* 0x0000001003067825 */ /* 0x000fc600078e0006 */
[----:B------:R-:W-:Y:S02]  /*0350*/  IADD3 R5, PT, PT, -R5, RZ, RZ ;  /* 0x000000ff05057210 */ /* 0x000fe40007ffe1ff */
[----:B0-----:R-:W-:-:S04]  /*0360*/  IADD3 R6, P0, PT, R6, UR4, RZ ;  /* 0x0000000406067c10 */ /* 0x001fc8000ff1e0ff */
[----:B------:R-:W-:-:S09]  /*0370*/  IADD3.X R7, PT, PT, R7, UR5, RZ, P0, !PT ;  /* 0x0000000507077c10 */ /* 0x000fd200087fe4ff */
.L_x_4:
[----:B------:R-:W2:Y:S01]  /*0380*/  LDG.E.128.CONSTANT R12, desc[UR6][R6.64] ;  /* 0x00000006060c7981 */ /* 0x000ea2000c1e9d00 */
[----:B------:R-:W-:Y:S02]  /*0390*/  IADD3 R5, PT, PT, R5, 0x1, RZ ;  /* 0x0000000105057810 */ /* 0x000fe40007ffe0ff */
[----:B------:R-:W-:Y:S02]  /*03a0*/  IADD3 R23, PT, PT, R0, R23, RZ ;  /* 0x0000001700177210 */ /* 0x000fe40007ffe0ff */
[----:B------:R-:W-:Y:S01]  /*03b0*/  ISETP.NE.AND P0, PT, R5, RZ, PT ;  /* 0x000000ff0500720c */ /* 0x000fe20003f05270 */
[----:B--2---:R-:W-:Y:S01]  /*03c0*/  FMUL R9, R13, R13 ;  /* 0x0000000d0d097220 */ /* 0x004fe20000400000 */
[----:B------:R-:W-:-:S03]  /*03d0*/  FADD R11, R12, R13 ;  /* 0x0000000d0c0b7221 */ /* 0x000fc60000000000 */
[----:B------:R-:W-:Y:S01]  /*03e0*/  FFMA R17, R12, R12, R9 ;  /* 0x0000000c0c117223 */ /* 0x000fe20000000009 */
[----:B------:R-:W-:Y:S01]  /*03f0*/  FADD R10, R14, R11 ;  /* 0x0000000b0e0a7221 */ /* 0x000fe20000000000 */
[----:B------:R-:W-:-:S04]  /*0400*/  IMAD.WIDE.U32 R8, R0, 0x10, R6 ;  /* 0x0000001000087825 */ /* 0x000fc800078e0006 */
[----:B------:R-:W-:Y:S01]  /*0410*/  FFMA R16, R14, R14, R17 ;  /* 0x0000000e0e107223 */ /* 0x000fe20000000011 */
[C---:B------:R-:W-:Y:S01]  /*0420*/  FADD R10, R15.reuse, R10 ;  /* 0x0000000a0f0a7221 */ /* 0x040fe20000000000 */
[----:B------:R-:W-:Y:S02]  /*0430*/  MOV R6, R8 ;  /* 0x0000000800067202 */ /* 0x000fe40000000f00 */
[----:B------:R-:W-:Y:S01]  /*0440*/  FFMA R11, R15, R15, R16 ;  /* 0x0000000f0f0b7223 */ /* 0x000fe20000000010 */
[----:B------:R-:W-:Y:S01]  /*0450*/  MOV R7, R9 ;  /* 0x0000000900077202 */ /* 0x000fe20000000f00 */
[----:B------:R-:W-:Y:S02]  /*0460*/  FADD R25, R10, R25 ;  /* 0x000000190a197221 */ /* 0x000fe40000000000 */
[----:B------:R-:W-:Y:S01]  /*0470*/  FADD R24, R11, R24 ;  /* 0x000000180b187221 */ /* 0x000fe20000000000 */
[----:B------:R-:W-:Y:S06]  /*0480*/  @P0 BRA `(.L_x_4) ;  /* 0xfffffffc00bc0947 */ /* 0x000fec000383ffff */
[----:B------:R-:W-:Y:S05]  /*0490*/  BSYNC.RECONVERGENT B2 ;  /* 0x0000000000027941 */ /* 0x000fea0003800200 */
.L_x_3:
[----:B------:R-:W-:Y:S05]  /*04a0*/  BSYNC.RECONVERGENT B1 ;  /* 0x0000000000017941 */ /* 0x000fea0003800200 */
.L_x_2:
[----:B------:R-:W-:-:S13]  /*04b0*/  ISETP.GE.U32.AND P0, PT, R4, 0x3, PT ;  /* 0x000000030400780c */ /* 0x000fda0003f06070 */
[----:B------:R-:W-:Y:S05]  /*04c0*/  @!P0 BRA `(.L_x_1) ;  /* 0x0000000000ec8947 */ /* 0x000fea0003800000 */
[----:B------:R-:W0:Y:S01]  /*04d0*/  LDC.64 R32, c[0x0][0x388] ;  /* 0x0000e200ff207b82 */ /* 0x000e220000000a00 */
[----:B------:R-:W-:Y:S01]  /*04e0*/  BSSY.RECONVERGENT B1, `(.L_x_1) ;  /* 0x0000039000017945 */ /* 0x000fe20003800200 */
[C---:B------:R-:W-:Y:S01]  /*04f0*/  LEA R27, R0.reuse, R23, 0x1 ;  /* 0x00000017001b7211 */ /* 0x040fe200078e08ff */
[----:B------:R-:W-:Y:S01]  /*0500*/  IMAD R29, R0, 0x3, R23 ;  /* 0x00000003001d7824 */ /* 0x000fe200078e0217 */
[----:B------:R-:W-:Y:S02]  /*0510*/  IADD3 R31, PT, PT, R23, R0, RZ ;  /* 0x00000000171f7210 */ /* 0x000fe40007ffe0ff */
[----:B0-----:R-:W-:-:S04]  /*0520*/  LEA R32, P0, R21, R32, 0x2 ;  /* 0x0000002015207211 */ /* 0x001fc800078010ff */
[----:B------:R-:W-:-:S09]  /*0530*/  LEA.HI.X R33, R21, R33, R20, 0x2, P0 ;  /* 0x0000002115217211 */ /* 0x000fd200000f1414 */
.L_x_5:
[----:B------:R-:W-:-:S05]  /*0540*/  IMAD.WIDE.U32 R14, R23, 0x10, R32 ;  /* 0x00000010170e7825 */ /* 0x000fca00078e0020 */
[----:B------:R-:W2:Y:S01]  /*0550*/  LDG.E.128.CONSTANT R4, desc[UR6][R14.64] ;  /* 0x000000060e047981 */ /* 0x000ea2000c1e9d00 */
[----:B------:R-:W-:-:S06]  /*0560*/  IMAD.WIDE.U32 R8, R31, 0x10, R32 ;  /* 0x000000101f087825 */ /* 0x000fcc00078e0020 */
[----:B------:R-:W3:Y:S01]  /*0570*/  LDG.E.128.CONSTANT R8, desc[UR6][R8.64] ;  /* 0x0000000608087981 */ /* 0x000ee2000c1e9d00 */
[----:B------:R-:W-:-:S06]  /*0580*/  IMAD.WIDE.U32 R16, R27, 0x10, R32 ;  /* 0x000000101b107825 */ /* 0x000fcc00078e0020 */
[----:B------:R-:W4:Y:S01]  /*0590*/  LDG.E.128.CONSTANT R16, desc[UR6][R16.64] ;  /* 0x0000000610107981 */ /* 0x000f22000c1e9d00 */
[----:B--2---:R-:W-:Y:S01]  /*05a0*/  FMUL R13, R5, R5 ;  /* 0x00000005050d7220 */ /* 0x004fe20000400000 */
[----:B------:R-:W-:-:S03]  /*05b0*/  FADD R5, R4, R5 ;  /* 0x0000000504057221 */ /* 0x000fc60000000000 */
[----:B------:R-:W-:Y:S01]  /*05c0*/  FFMA R13, R4, R4, R13 ;  /* 0x00000004040d7223 */ /* 0x000fe2000000000d */
[----:B------:R-:W-:-:S03]  /*05d0*/  FADD R4, R6, R5 ;  /* 0x0000000506047221 */ /* 0x000fc60000000000 */
[----:B------:R-:W-:Y:S01]  /*05e0*/  FFMA R6, R6, R6, R13 ;  /* 0x0000000606067223 */ /* 0x000fe2000000000d */
[----:B------:R-:W-:-:S06]  /*05f0*/  IMAD.WIDE.U32 R12, R29, 0x10, R32 ;  /* 0x000000101d0c7825 */ /* 0x000fcc00078e0020 */
[----:B------:R-:W2:Y:S01]  /*0600*/  LDG.E.128.CONSTANT R12, desc[UR6][R12.64] ;  /* 0x000000060c0c7981 */ /* 0x000ea2000c1e9d00 */
[----:B---3--:R-:W-:Y:S01]  /*0610*/  FMUL R5, R9, R9 ;  /* 0x0000000909057220 */ /* 0x008fe20000400000 */
[C---:B------:R-:W-:Y:S01]  /*0620*/  FADD R9, R8.reuse, R9 ;  /* 0x0000000908097221 */ /* 0x040fe20000000000 */
[C---:B------:R-:W-:Y:S02]  /*0630*/  FADD R4, R7.reuse, R4 ;  /* 0x0000000407047221 */ /* 0x040fe40000000000 */
[----:B------:R-:W-:Y:S01]  /*0640*/  FFMA R5, R8, R8, R5 ;  /* 0x0000000808057223 */ /* 0x000fe20000000005 */
[----:B------:R-:W-:Y:S01]  /*0650*/  FFMA R7, R7, R7, R6 ;  /* 0x0000000707077223 */ /* 0x000fe20000000006 */
[----:B------:R-:W-:Y:S01]  /*0660*/  FADD R6, R10, R9 ;  /* 0x000000090a067221 */ /* 0x000fe20000000000 */
[----:B------:R-:W-:Y:S01]  /*0670*/  IADD3 R23, PT, PT, R0, R23, R0 ;  /* 0x0000001700177210 */ /* 0x000fe20007ffe000 */
[----:B------:R-:W-:Y:S01]  /*0680*/  FFMA R10, R10, R10, R5 ;  /* 0x0000000a0a0a7223 */ /* 0x000fe20000000005 */
[----:B----4-:R-:W-:Y:S01]  /*0690*/  FMUL R5, R17, R17 ;  /* 0x0000001111057220 */ /* 0x010fe20000400000 */
[----:B------:R-:W-:Y:S01]  /*06a0*/  FADD R24, R7, R24 ;  /* 0x0000001807187221 */ /* 0x000fe20000000000 */
[----:B------:R-:W-:Y:S01]  /*06b0*/  IADD3 R23, PT, PT, R0, R23, R0 ;  /* 0x0000001700177210 */ /* 0x000fe20007ffe000 */
[C---:B------:R-:W-:Y:S01]  /*06c0*/  FADD R17, R16.reuse, R17 ;  /* 0x0000001110117221 */ /* 0x040fe20000000000 */
[----:B------:R-:W-:Y:S01]  /*06d0*/  FFMA R7, R16, R16, R5 ;  /* 0x0000001010077223 */ /* 0x000fe20000000005 */
[----:B------:R-:W-:Y:S01]  /*06e0*/  FADD R5, R11, R6 ;  /* 0x000000060b057221 */ /* 0x000fe20000000000 */
[----:B------:R-:W-:Y:S01]  /*06f0*/  ISETP.GE.AND P0, PT, R23, R2, PT ;  /* 0x000000021700720c */ /* 0x000fe20003f06270 */
[----:B------:R-:W-:Y:S01]  /*0700*/  FADD R4, R4, R25 ;  /* 0x0000001904047221 */ /* 0x000fe20000000000 */
[C---:B------:R-:W-:Y:S01]  /*0710*/  FADD R6, R18.reuse, R17 ;  /* 0x0000001112067221 */ /* 0x040fe20000000000 */
[----:B------:R-:W-:Y:S01]  /*0720*/  FFMA R18, R18, R18, R7 ;  /* 0x0000001212127223 */ /* 0x000fe20000000007 */
[----:B------:R-:W-:Y:S01]  /*0730*/  FFMA R11, R11, R11, R10 ;  /* 0x0000000b0b0b7223 */ /* 0x000fe2000000000a */
[----:B------:R-:W-:Y:S01]  /*0740*/  FADD R4, R4, R5 ;  /* 0x0000000504047221 */ /* 0x000fe20000000000 */
[C---:B------:R-:W-:Y:S01]  /*0750*/  FADD R5, R19.reuse, R6 ;  /* 0x0000000613057221 */ /* 0x040fe20000000000 */
[----:B------:R-:W-:Y:S01]  /*0760*/  FFMA R19, R19, R19, R18 ;  /* 0x0000001313137223 */ /* 0x000fe20000000012 */
[----:B------:R-:W-:-:S02]  /*0770*/  FADD R24, R24, R11 ;  /* 0x0000000b18187221 */ /* 0x000fc40000000000 */
[----:B------:R-:W-:Y:S02]  /*0780*/  FADD R4, R4, R5 ;  /* 0x0000000504047221 */ /* 0x000fe40000000000 */
[----:B------:R-:W-:Y:S01]  /*0790*/  FADD R24, R24, R19 ;  /* 0x0000001318187221 */ /* 0x000fe20000000000 */
[C---:B------:R-:W-:Y:S02]  /*07a0*/  LEA R31, R0.reuse, R31, 0x2 ;  /* 0x0000001f001f7211 */ /* 0x040fe400078e10ff */
[C---:B------:R-:W-:Y:S02]  /*07b0*/  LEA R27, R0.reuse, R27, 0x2 ;  /* 0x0000001b001b7211 */ /* 0x040fe400078e10ff */
[----:B------:R-:W-:Y:S01]  /*07c0*/  LEA R29, R0, R29, 0x2 ;  /* 0x0000001d001d7211 */ /* 0x000fe200078e10ff */
[----:B--2---:R-:W-:Y:S01]  /*07d0*/  FMUL R9, R13, R13 ;  /* 0x0000000d0d097220 */ /* 0x004fe20000400000 */
[----:B------:R-:W-:-:S03]  /*07e0*/  FADD R7, R12, R13 ;  /* 0x0000000d0c077221 */ /* 0x000fc60000000000 */
[----:B------:R-:W-:Y:S01]  /*07f0*/  FFMA R9, R12, R12, R9 ;  /* 0x0000000c0c097223 */ /* 0x000fe20000000009 */
[----:B------:R-:W-:-:S03]  /*0800*/  FADD R6, R14, R7 ;  /* 0x000000070e067221 */ /* 0x000fc60000000000 */
[----:B------:R-:W-:Y:S01]  /*0810*/  FFMA R8, R14, R14, R9 ;  /* 0x0000000e0e087223 */ /* 0x000fe20000000009 */
[----:B------:R-:W-:-:S03]  /*0820*/  FADD R25, R15, R6 ;  /* 0x000000060f197221 */ /* 0x000fc60000000000 */
[----:B------:R-:W-:Y:S01]  /*0830*/  FFMA R5, R15, R15, R8 ;  /* 0x0000000f0f057223 */ /* 0x000fe20000000008 */
[----:B------:R-:W-:-:S03]  /*0840*/  FADD R25, R4, R25 ;  /* 0x0000001904197221 */ /* 0x000fc60000000000 */
[----:B------:R-:W-:Y:S01]  /*0850*/  FADD R24, R24, R5 ;  /* 0x0000000518187221 */ /* 0x000fe20000000000 */
[----:B------:R-:W-:Y:S06]  /*0860*/  @!P0 BRA `(.L_x_5) ;  /* 0xfffffffc00348947 */ /* 0x000fec000383ffff */
[----:B------:R-:W-:Y:S05]  /*0870*/  BSYNC.RECONVERGENT B1 ;  /* 0x0000000000017941 */ /* 0x000fea0003800200 */
.L_x_1:
[----:B------:R-:W-:Y:S05]  /*0880*/  BSYNC.RECONVERGENT B0 ;  /* 0x0000000000007941 */ /* 0x000fea0003800200 */
.L_x_0:
[----:B------:R-:W0:Y:S01]  /*0890*/  SHFL.DOWN PT, R4, R25, 0x10, 0x1f ;  /* 0x0a001f0019047f89 */ /* 0x000e2200000e0000 */
[----:B------:R-:W-:-:S03]  /*08a0*/  LOP3.LUT P0, RZ, R3, 0x1f, RZ, 0xc0, !PT ;  /* 0x0000001f03ff7812 */ /* 0x000fc6000780c0ff */
[----:B------:R-:W1:Y:S10]  /*08b0*/  SHFL.DOWN PT, R5, R24, 0x10, 0x1f ;  /* 0x0a001f0018057f89 */ /* 0x000e7400000e0000 */
[----:B------:R-:W2:Y:S01]  /*08c0*/  @!P0 S2R R16, SR_CgaCtaId ;  /* 0x0000000000108919 */ /* 0x000ea20000008800 */
[----:B0-----:R-:W-:Y:S01]  /*08d0*/  FADD R4, R4, R25 ;  /* 0x0000001904047221 */ /* 0x001fe20000000000 */
[----:B-1----:R-:W-:-:S04]  /*08e0*/  FADD R8, R5, R24 ;  /* 0x0000001805087221 */ /* 0x002fc80000000000 */
[----:B------:R-:W0:Y:S04]  /*08f0*/  SHFL.DOWN PT, R5, R4, 0x8, 0x1f ;  /* 0x09001f0004057f89 */ /* 0x000e2800000e0000 */
[----:B------:R-:W1:Y:S01]  /*0900*/  SHFL.DOWN PT, R7, R8, 0x8, 0x1f ;  /* 0x09001f0008077f89 */ /* 0x000e6200000e0000 */
[----:B0-----:R-:W-:Y:S01]  /*0910*/  FADD R5, R4, R5 ;  /* 0x0000000504057221 */ /* 0x001fe20000000000 */
[----:B-1----:R-:W-:-:S04]  /*0920*/  FADD R9, R8, R7 ;  /* 0x0000000708097221 */ /* 0x002fc80000000000 */
[----:B------:R-:W0:Y:S04]  /*0930*/  SHFL.DOWN PT, R6, R5, 0x4, 0x1f ;  /* 0x08801f0005067f89 */ /* 0x000e2800000e0000 */
[----:B------:R-:W1:Y:S01]  /*0940*/  SHFL.DOWN PT, R10, R9, 0x4, 0x1f ;  /* 0x08801f00090a7f89 */ /* 0x000e6200000e0000 */
[----:B0-----:R-:W-:Y:S01]  /*0950*/  FADD R6, R5, R6 ;  /* 0x0000000605067221 */ /* 0x001fe20000000000 */
[----:B------:R-:W-:Y:S01]  /*0960*/  @!P0 SHF.R.U32.HI R5, RZ, 0x3, R3 ;  /* 0x00000003ff058819 */ /* 0x000fe20000011603 */
[----:B-1----:R-:W-:-:S03]  /*0970*/  FADD R10, R9, R10 ;  /* 0x0000000a090a7221 */ /* 0x002fc60000000000 */
[----:B------:R-:W0:Y:S01]  /*0980*/  SHFL.DOWN PT, R7, R6, 0x2, 0x1f ;  /* 0x08401f0006077f89 */ /* 0x000e2200000e0000 */
[----:B------:R-:W-:Y:S02]  /*0990*/  @!P0 MOV R9, 0x400 ;  /* 0x0000040000098802 */ /* 0x000fe40000000f00 */
[----:B------:R-:W-:Y:S01]  /*09a0*/  @!P0 LOP3.LUT R5, R5, 0x7c, RZ, 0xc0, !PT ;  /* 0x0000007c05058812 */ /* 0x000fe200078ec0ff */
[----:B------:R-:W1:Y:S01]  /*09b0*/  SHFL.DOWN PT, R11, R10, 0x2, 0x1f ;  /* 0x08401f000a0b7f89 */ /* 0x000e6200000e0000 */
[----:B--2---:R-:W-:-:S05]  /*09c0*/  @!P0 LEA R16, R16, R9, 0x18 ;  /* 0x0000000910108211 */ /* 0x004fca00078ec0ff */
[----:B------:R-:W-:Y:S02]  /*09d0*/  @!P0 IMAD.IADD R5, R5, 0x1, R16 ;  /* 0x0000000105058824 */ /* 0x000fe400078e0210 */
[----:B0-----:R-:W-:Y:S01]  /*09e0*/  FADD R7, R6, R7 ;  /* 0x0000000706077221 */ /* 0x001fe20000000000 */
[----:B-1----:R-:W-:-:S04]  /*09f0*/  FADD R11, R10, R11 ;  /* 0x0000000b0a0b7221 */ /* 0x002fc80000000000 */
[----:B------:R-:W0:Y:S04]  /*0a00*/  SHFL.DOWN PT, R4, R7, 0x1, 0x1f ;  /* 0x08201f0007047f89 */ /* 0x000e2800000e0000 */
[----:B------:R-:W1:Y:S01]  /*0a10*/  SHFL.DOWN PT, R8, R11, 0x1, 0x1f ;  /* 0x08201f000b087f89 */ /* 0x000e6200000e0000 */
[----:B0-----:R-:W-:Y:S01]  /*0a20*/  FADD R4, R7, R4 ;  /* 0x0000000407047221 */ /* 0x001fe20000000000 */
[----:B-1----:R-:W-:-:S04]  /*0a30*/  FADD R8, R11, R8 ;  /* 0x000000080b087221 */ /* 0x002fc80000000000 */
[----:B------:R0:W-:Y:S04]  /*0a40*/  @!P0 STS [R5], R4 ;  /* 0x0000000405008388 */ /* 0x0001e80000000800 */
[----:B------:R0:W-:Y:S01]  /*0a50*/  @!P0 STS [R5+0x80], R8 ;  /* 0x0000800805008388 */ /* 0x0001e20000000800 */
[----:B------:R-:W-:Y:S01]  /*0a60*/  BAR.SYNC.DEFER_BLOCKING 0x0 ;  /* 0x0000000000007b1d */ /* 0x000fe20000010000 */
[----:B------:R-:W-:-:S13]  /*0a70*/  ISETP.GT.U32.AND P0, PT, R3, 0x1f, PT ;  /* 0x0000001f0300780c */ /* 0x000fda0003f04070 */
[----:B0-----:R-:W-:Y:S05]  /*0a80*/  @P0 BRA `(.L_x_6) ;  /* 0x0000000400200947 */ /* 0x001fea0003800000 */
[----:B------:R-:W-:Y:S01]  /*0a90*/  SHF.R.U32.HI R4, RZ, 0x5, R0 ;  /* 0x00000005ff047819 */ /* 0x000fe20000011600 */
[----:B------:R-:W-:-:S03]  /*0aa0*/  UMOV UR4, 0xffffffff ;  /* 0xffffffff00047882 */ /* 0x000fc60000000000 */
[----:B------:R-:W-:-:S13]  /*0ab0*/  ISETP.GE.U32.AND P0, PT, R3, R4, PT ;  /* 0x000000040300720c */ /* 0x000fda0003f06070 */
[----:B------:R-:W0:Y:S01]  /*0ac0*/  @!P0 S2R R5, SR_CgaCtaId ;  /* 0x0000000000058919 */ /* 0x000e220000008800 */
[----:B------:R-:W-:-:S04]  /*0ad0*/  @!P0 MOV R4, 0x400 ;  /* 0x0000040000048802 */ /* 0x000fc80000000f00 */
[----:B0-----:R-:W-:Y:S02]  /*0ae0*/  @!P0 LEA R6, R5, R4, 0x18 ;  /* 0x0000000405068211 */ /* 0x001fe400078ec0ff */
[----:B------:R-:W-:Y:S02]  /*0af0*/  CS2R R4, SRZ ;  /* 0x0000000000047805 */ /* 0x000fe4000001ff00 */
[----:B------:R-:W-:-:S05]  /*0b00*/  @!P0 LEA R6, R3, R6, 0x2 ;  /* 0x0000000603068211 */ /* 0x000fca00078e10ff */
[----:B------:R0:W1:Y:S04]  /*0b10*/  @!P0 LDS R4, [R6] ;  /* 0x0000000006048984 */ /* 0x0000680000000800 */
[----:B------:R0:W2:Y:S01]  /*0b20*/  @!P0 LDS R5, [R6+0x80] ;  /* 0x0000800006058984 */ /* 0x0000a20000000800 */
[----:B------:R-:W-:Y:S05]  /*0b30*/  BRA.DIV UR4, `(.L_x_7) ;  /* 0x0000000e04707947 */ /* 0x000fea000b800000 */
[----:B-1----:R-:W1:Y:S04]  /*0b40*/  SHFL.DOWN PT, R7, R4, 0x10, 0x1f ;  /* 0x0a001f0004077f89 */ /* 0x002e6800000e0000 */
[----:B--2---:R-:W2:Y:S01]  /*0b50*/  SHFL.DOWN PT, R8, R5, 0x10, 0x1f ;  /* 0x0a001f0005087f89 */ /* 0x004ea200000e0000 */
[----:B-1----:R-:W-:Y:S01]  /*0b60*/  FADD R7, R7, R4 ;  /* 0x0000000407077221 */ /* 0x002fe20000000000 */
[----:B--2---:R-:W-:-:S04]  /*0b70*/  FADD R8, R8, R5 ;  /* 0x0000000508087221 */ /* 0x004fc80000000000 */
[----:B0-----:R-:W0:Y:S04]  /*0b80*/  SHFL.DOWN PT, R6, R7, 0x8, 0x1f ;  /* 0x09001f0007067f89 */ /* 0x001e2800000e0000 */
[----:B------:R-:W1:Y:S01]  /*0b90*/  SHFL.DOWN PT, R11, R8, 0x8, 0x1f ;  /* 0x09001f00080b7f89 */ /* 0x000e6200000e0000 */
        /* <DEDUP_REMOVED lines=11> */
[----:B------:R1:W2:Y:S02]  /*0c50*/  SHFL.DOWN PT, R17, R8, 0x1, 0x1f ;  /* 0x08201f0008117f89 */ /* 0x0002a400000e0000 */
[----:B01----:R-:W-:-:S07]  /*0c60*/  FADD R5, R4, R7 ;  /* 0x0000000704057221 */ /* 0x003fce0000000000 */
.L_x_26:
[----:B------:R-:W-:Y:S01]  /*0c70*/  ISETP.NE.AND P0, PT, R3, RZ, PT ;  /* 0x000000ff0300720c */ /* 0x000fe20003f05270 */
[----:B--2---:R-:W-:-:S12]  /*0c80*/  FADD R4, R8, R17 ;  /* 0x0000001108047221 */ /* 0x004fd80000000000 */
[----:B------:R-:W-:Y:S05]  /*0c90*/  @P0 BRA `(.L_x_6) ;  /* 0x00000000009c0947 */ /* 0x000fea0003800000 */
[----:B------:R-:W-:Y:S01]  /*0ca0*/  I2FP.F32.S32 R6, R22 ;  /* 0x0000001600067245 */ /* 0x000fe20000201400 */
[----:B------:R-:W-:Y:S03]  /*0cb0*/  BSSY.RECONVERGENT B0, `(.L_x_8) ;  /* 0x000000c000007945 */ /* 0x000fe60003800200 */
[----:B------:R-:W0:Y:S08]  /*0cc0*/  MUFU.RCP R7, R6 ;  /* 0x0000000600077308 */ /* 0x000e300000001000 */
[----:B------:R-:W1:Y:S01]  /*0cd0*/  FCHK P0, R5, R6 ;  /* 0x0000000605007302 */ /* 0x000e620000000000 */
[----:B0-----:R-:W-:-:S04]  /*0ce0*/  FFMA R8, -R6, R7, 1 ;  /* 0x3f80000006087423 */ /* 0x001fc80000000107 */
[----:B------:R-:W-:-:S04]  /*0cf0*/  FFMA R8, R7, R8, R7 ;  /* 0x0000000807087223 */ /* 0x000fc80000000007 */
[----:B------:R-:W-:-:S04]  /*0d00*/  FFMA R7, R5, R8, RZ ;  /* 0x0000000805077223 */ /* 0x000fc800000000ff */
[----:B------:R-:W-:-:S04]  /*0d10*/  FFMA R9, -R6, R7, R5 ;  /* 0x0000000706097223 */ /* 0x000fc80000000105 */
[----:B------:R-:W-:Y:S01]  /*0d20*/  FFMA R7, R8, R9, R7 ;  /* 0x0000000908077223 */ /* 0x000fe20000000007 */
[----:B-1----:R-:W-:Y:S06]  /*0d30*/  @!P0 BRA `(.L_x_9) ;  /* 0x00000000000c8947 */ /* 0x002fec0003800000 */
[----:B------:R-:W-:-:S07]  /*0d40*/  MOV R8, 0xd60 ;  /* 0x00000d6000087802 */ /* 0x000fce0000000f00 */
[----:B------:R-:W-:Y:S05]  /*0d50*/  CALL.REL.NOINC `($__internal_0_$__cuda_sm3x_div_rn_noftz_f32_slowpath) ;  /* 0x0000001000047944 */ /* 0x000fea0003c00000 */
[----:B------:R-:W-:-:S07]  /*0d60*/  MOV R7, R5 ;  /* 0x0000000500077202 */ /* 0x000fce0000000f00 */
.L_x_9:
[----:B------:R-:W-:Y:S05]  /*0d70*/  BSYNC.RECONVERGENT B0 ;  /* 0x0000000000007941 */ /* 0x000fea0003800200 */
.L_x_8:
[----:B------:R-:W0:Y:S01]  /*0d80*/  MUFU.RCP R5, R6 ;  /* 0x0000000600057308 */ /* 0x000e220000001000 */
[----:B------:R-:W-:Y:S07]  /*0d90*/  BSSY.RECONVERGENT B0, `(.L_x_10) ;  /* 0x000000c000007945 */ /* 0x000fee0003800200 */
[----:B------:R-:W1:Y:S01]  /*0da0*/  FCHK P0, R4, R6 ;  /* 0x0000000604007302 */ /* 0x000e620000000000 */
[----:B0-----:R-:W-:-:S04]  /*0db0*/  FFMA R8, -R6, R5, 1 ;  /* 0x3f80000006087423 */ /* 0x001fc80000000105 */
[----:B------:R-:W-:-:S04]  /*0dc0*/  FFMA R10, R5, R8, R5 ;  /* 0x00000008050a7223 */ /* 0x000fc80000000005 */
[----:B------:R-:W-:-:S04]  /*0dd0*/  FFMA R5, R4, R10, RZ ;  /* 0x0000000a04057223 */ /* 0x000fc800000000ff */
[----:B------:R-:W-:-:S04]  /*0de0*/  FFMA R8, -R6, R5, R4 ;  /* 0x0000000506087223 */ /* 0x000fc80000000104 */
[----:B------:R-:W-:Y:S01]  /*0df0*/  FFMA R8, R10, R8, R5 ;  /* 0x000000080a087223 */ /* 0x000fe20000000005 */
[----:B-1----:R-:W-:Y:S06]  /*0e00*/  @!P0 BRA `(.L_x_11) ;  /* 0x0000000000108947 */ /* 0x002fec0003800000 */
[----:B------:R-:W-:Y:S02]  /*0e10*/  MOV R5, R4 ;  /* 0x0000000400057202 */ /* 0x000fe40000000f00 */
[----:B------:R-:W-:-:S07]  /*0e20*/  MOV R8, 0xe40 ;  /* 0x00000e4000087802 */ /* 0x000fce0000000f00 */
[----:B------:R-:W-:Y:S05]  /*0e30*/  CALL.REL.NOINC `($__internal_0_$__cuda_sm3x_div_rn_noftz_f32_slowpath) ;  /* 0x0000000c00cc7944 */ /* 0x000fea0003c00000 */
[----:B------:R-:W-:-:S07]  /*0e40*/  MOV R8, R5 ;  /* 0x0000000500087202 */ /* 0x000fce0000000f00 */
.L_x_11:
[----:B------:R-:W-:Y:S05]  /*0e50*/  BSYNC.RECONVERGENT B0 ;  /* 0x0000000000007941 */ /* 0x000fea0003800200 */
.L_x_10:
[----:B------:R-:W-:Y:S01]  /*0e60*/  FFMA R8, -R7, R7, R8 ;  /* 0x0000000707087223 */ /* 0x000fe20000000108 */
[----:B------:R-:W0:Y:S01]  /*0e70*/  S2UR UR5, SR_CgaCtaId ;  /* 0x00000000000579c3 */ /* 0x000e220000008800 */
[----:B------:R-:W-:Y:S02]  /*0e80*/  UMOV UR4, 0x400 ;  /* 0x0000040000047882 */ /* 0x000fe40000000000 */
[----:B------:R-:W-:-:S05]  /*0e90*/  FADD R8, R8, 9.9999999747524270788e-07 ;  /* 0x358637bd08087421 */ /* 0x000fca0000000000 */
[----:B------:R-:W-:-:S13]  /*0ea0*/  FSETP.GEU.AND P0, PT, |R8|, 1.175494350822287508e-38, PT ;  /* 0x008000000800780b */ /* 0x000fda0003f0e200 */
[----:B------:R-:W-:Y:S01]  /*0eb0*/  @!P0 FMUL R8, R8, 16777216 ;  /* 0x4b80000008088820 */ /* 0x000fe20000400000 */
[----:B0-----:R-:W-:-:S03]  /*0ec0*/  ULEA UR4, UR5, UR4, 0x18 ;  /* 0x0000000405047291 */ /* 0x001fc6000f8ec0ff */
[----:B------:R-:W0:Y:S06]  /*0ed0*/  MUFU.RSQ R4, R8 ;  /* 0x0000000800047308 */ /* 0x000e2c0000001400 */
[----:B------:R1:W-:Y:S01]  /*0ee0*/  STS [UR4], R7 ;  /* 0x00000007ff007988 */ /* 0x0003e20008000804 */
[----:B0-----:R-:W-:-:S05]  /*0ef0*/  @!P0 FMUL R4, R4, 4096 ;  /* 0x4580000004048820 */ /* 0x001fca0000400000 */
[----:B------:R1:W-:Y:S02]  /*0f00*/  STS [UR4+0x80], R4 ;  /* 0x00008004ff007988 */ /* 0x0003e40008000804 */
.L_x_6:
[----:B------:R-:W-:Y:S05]  /*0f10*/  WARPSYNC.ALL ;  /* 0x0000000000007948 */ /* 0x000fea0003800000 */
[----:B------:R-:W-:Y:S01]  /*0f20*/  ISETP.GE.AND P0, PT, R3, R2, PT ;  /* 0x000000020300720c */ /* 0x000fe20003f06270 */
[----:B------:R-:W0:Y:S08]  /*0f30*/  S2UR UR5, SR_CgaCtaId ;  /* 0x00000000000579c3 */ /* 0x000e300000008800 */
[----:B------:R-:W-:Y:S06]  /*0f40*/  BAR.SYNC.DEFER_BLOCKING 0x0 ;  /* 0x0000000000007b1d */ /* 0x000fec0000010000 */
[----:B------:R-:W-:-:S02]  /*0f50*/  UMOV UR4, 0x400 ;  /* 0x0000040000047882 */ /* 0x000fc40000000000 */
[----:B0-----:R-:W-:Y:S01]  /*0f60*/  ULEA UR4, UR5, UR4, 0x18 ;  /* 0x0000000405047291 */ /* 0x001fe2000f8ec0ff */
[----:B------:R-:W-:Y:S11]  /*0f70*/  @P0 EXIT ;  /* 0x000000000000094d */ /* 0x000ff60003800000 */
[----:B------:R-:W0:Y:S01]  /*0f80*/  I2F.U32.RP R9, R0 ;  /* 0x0000000000097306 */ /* 0x000e220000209000 */
[----:B-1----:R-:W-:Y:S01]  /*0f90*/  IADD3 R7, PT, PT, R3, R0, RZ ;  /* 0x0000000003077210 */ /* 0x002fe20007ffe0ff */
[----:B------:R-:W1:Y:S01]  /*0fa0*/  LDS R25, [UR4] ;  /* 0x00000004ff197984 */ /* 0x000e620008000800 */
[----:B------:R-:W-:Y:S01]  /*0fb0*/  ISETP.NE.U32.AND P2, PT, R0, RZ, PT ;  /* 0x000000ff0000720c */ /* 0x000fe20003f45070 */
[----:B------:R-:W2:Y:S01]  /*0fc0*/  LDC.64 R30, c[0x0][0x380] ;  /* 0x0000e000ff1e7b82 */ /* 0x000ea20000000a00 */
[----:B------:R-:W-:Y:S01]  /*0fd0*/  ISETP.GE.U32.AND P0, PT, R7, R2, PT ;  /* 0x000000020700720c */ /* 0x000fe20003f06070 */
[----:B------:R-:W3:Y:S01]  /*0fe0*/  LDS R24, [UR4+0x80] ;  /* 0x00008004ff187984 */ /* 0x000ee20008000800 */
[-C--:B------:R-:W-:Y:S01]  /*0ff0*/  VIMNMX.U32 R6, PT, PT, R2, R7.reuse, !PT ;  /* 0x0000000702067248 */ /* 0x080fe20007fe0000 */
[----:B------:R-:W4:Y:S01]  /*1000*/  LDCU.128 UR8, c[0x0][0x390] ;  /* 0x00007200ff0877ac */ /* 0x000f220008000c00 */
[----:B------:R-:W-:Y:S01]  /*1010*/  SEL R8, RZ, 0x1, P0 ;  /* 0x00000001ff087807 */ /* 0x000fe20000000000 */
[----:B------:R-:W-:Y:S03]  /*1020*/  BSSY.RECONVERGENT B0, `(.L_x_12) ;  /* 0x0000037000007945 */ /* 0x000fe60003800200 */
[----:B------:R-:W-:Y:S01]  /*1030*/  IADD3 R7, PT, PT, R6, -R7, -R8 ;  /* 0x8000000706077210 */ /* 0x000fe20007ffe808 */
[----:B0-----:R-:W0:Y:S02]  /*1040*/  MUFU.RCP R9, R9 ;  /* 0x0000000900097308 */ /* 0x001e240000001000 */
[----:B0-----:R-:W-:-:S06]  /*1050*/  IADD3 R4, PT, PT, R9, 0xffffffe, RZ ;  /* 0x0ffffffe09047810 */ /* 0x001fcc0007ffe0ff */
[----:B------:R0:W5:Y:S02]  /*1060*/  F2I.FTZ.U32.TRUNC.NTZ R5, R4 ;  /* 0x0000000400057305 */ /* 0x000164000021f000 */
[----:B0-----:R-:W-:Y:S01]  /*1070*/  HFMA2 R4, -RZ, RZ, 0, 0 ;  /* 0x00000000ff047431 */ /* 0x001fe200000001ff */
[----:B-----5:R-:W-:-:S05]  /*1080*/  IADD3 R11, PT, PT, RZ, -R5, RZ ;  /* 0x80000005ff0b7210 */ /* 0x020fca0007ffe0ff */
        /* <DEDUP_REMOVED lines=9> */
[----:B------:R-:W-:Y:S01]  /*1120*/  @P1 VIADD R5, R5, 0x1 ;  /* 0x0000000105051836 */ /* 0x000fe20000000000 */
[----:B------:R-:W-:Y:S02]  /*1130*/  @!P2 LOP3.LUT R5, RZ, R0, RZ, 0x33, !PT ;  /* 0x00000000ff05a212 */ /* 0x000fe400078e33ff */
[C---:B--2---:R-:W-:Y:S02]  /*1140*/  LEA R30, P2, R21.reuse, R30, 0x2 ;  /* 0x0000001e151e7211 */ /* 0x044fe400078410ff */
[----:B------:R-:W-:Y:S02]  /*1150*/  IADD3 R4, PT, PT, R8, R5, RZ ;  /* 0x0000000508047210 */ /* 0x000fe40007ffe0ff */
[----:B------:R-:W-:Y:S02]  /*1160*/  LEA.HI.X R31, R21, R31, R20, 0x2, P2 ;  /* 0x0000001f151f7211 */ /* 0x000fe400010f1414 */
[C---:B------:R-:W-:Y:S02]  /*1170*/  LOP3.LUT R5, R4.reuse, 0x3, RZ, 0xc0, !PT ;  /* 0x0000000304057812 */ /* 0x040fe400078ec0ff */
[----:B------:R-:W-:-:S02]  /*1180*/  ISETP.GE.U32.AND P0, PT, R4, 0x3, PT ;  /* 0x000000030400780c */ /* 0x000fc40003f06070 */
[----:B------:R-:W-:-:S13]  /*1190*/  ISETP.NE.AND P1, PT, R5, 0x3, PT ;  /* 0x000000030500780c */ /* 0x000fda0003f25270 */
[----:B-1-34-:R-:W-:Y:S05]  /*11a0*/  @!P1 BRA `(.L_x_13) ;  /* 0x0000000000789947 */ /* 0x01afea0003800000 */
[----:B------:R-:W-:Y:S01]  /*11b0*/  IADD3 R4, PT, PT, R4, 0x1, RZ ;  /* 0x0000000104047810 */ /* 0x000fe20007ffe0ff */
[----:B------:R-:W-:-:S03]  /*11c0*/  IMAD.WIDE.U32 R16, R3, 0x10, RZ ;  /* 0x0000001003107825 */ /* 0x000fc600078e00ff */
[----:B------:R-:W-:-:S04]  /*11d0*/  LOP3.LUT R4, R4, 0x3, RZ, 0xc0, !PT ;  /* 0x0000000304047812 */ /* 0x000fc800078ec0ff */
[----:B------:R-:W-:-:S07]  /*11e0*/  IADD3 R18, PT, PT, -R4, RZ, RZ ;  /* 0x000000ff04127210 */ /* 0x000fce0007ffe1ff */
.L_x_14:
[C---:B------:R-:W-:Y:S02]  /*11f0*/  IADD3 R6, P1, PT, R16.reuse, UR8, RZ ;  /* 0x0000000810067c10 */ /* 0x040fe4000ff3e0ff */
[----:B------:R-:W-:Y:S02]  /*1200*/  IADD3 R8, P2, PT, R16, UR10, RZ ;  /* 0x0000000a10087c10 */ /* 0x000fe4000ff5e0ff */
[C---:B------:R-:W-:Y:S02]  /*1210*/  IADD3.X R7, PT, PT, R17.reuse, UR9, RZ, P1, !PT ;  /* 0x0000000911077c10 */ /* 0x040fe40008ffe4ff */
[----:B------:R-:W-:-:S04]  /*1220*/  IADD3.X R9, PT, PT, R17, UR11, RZ, P2, !PT ;  /* 0x0000000b11097c10 */ /* 0x000fc800097fe4ff */
[----:B0-----:R-:W2:Y:S04]  /*1230*/  LDG.E.128.CONSTANT R4, desc[UR6][R6.64] ;  /* 0x0000000606047981 */ /* 0x001ea8000c1e9d00 */
[----:B------:R-:W2:Y:S01]  /*1240*/  LDG.E.128.CONSTANT R8, desc[UR6][R8.64] ;  /* 0x0000000608087981 */ /* 0x000ea2000c1e9d00 */
[C---:B------:R-:W-:Y:S01]  /*1250*/  FADD R19, -R25.reuse, R12 ;  /* 0x0000000c19137221 */ /* 0x040fe20000000100 */
[C---:B------:R-:W-:Y:S01]  /*1260*/  FADD R13, -R25.reuse, R13 ;  /* 0x0000000d190d7221 */ /* 0x040fe20000000100 */
[C---:B------:R-:W-:Y:S01]  /*1270*/  FADD R21, -R25.reuse, R14 ;  /* 0x0000000e19157221 */ /* 0x040fe20000000100 */
[----:B------:R-:W-:Y:S01]  /*1280*/  FADD R15, -R25, R15 ;  /* 0x0000000f190f7221 */ /* 0x000fe20000000100 */
[C---:B------:R-:W-:Y:S01]  /*1290*/  FMUL R19, R24.reuse, R19 ;  /* 0x0000001318137220 */ /* 0x040fe20000400000 */
[C---:B------:R-:W-:Y:S01]  /*12a0*/  FMUL R14, R24.reuse, R13 ;  /* 0x0000000d180e7220 */ /* 0x040fe20000400000 */
[C---:B------:R-:W-:Y:S01]  /*12b0*/  FMUL R21, R24.reuse, R21 ;  /* 0x0000001518157220 */ /* 0x040fe20000400000 */
[----:B------:R-:W-:Y:S01]  /*12c0*/  FMUL R20, R24, R15 ;  /* 0x0000000f18147220 */ /* 0x000fe20000400000 */
[----:B------:R-:W-:-:S02]  /*12d0*/  IADD3 R18, PT, PT, R18, 0x1, RZ ;  /* 0x0000000112127810 */ /* 0x000fc40007ffe0ff */
[----:B------:R-:W-:Y:S01]  /*12e0*/  IADD3 R3, PT, PT, R0, R3, RZ ;  /* 0x0000000300037210 */ /* 0x000fe20007ffe0ff */
[----:B--2---:R-:W-:Y:S01]  /*12f0*/  FFMA R12, R4, R19, R8 ;  /* 0x00000013040c7223 */ /* 0x004fe20000000008 */
[----:B------:R-:W-:Y:S01]  /*1300*/  IADD3 R4, P1, PT, R16, R30, RZ ;  /* 0x0000001e10047210 */ /* 0x000fe20007f3e0ff */
[----:B------:R-:W-:Y:S01]  /*1310*/  FFMA R13, R5, R14, R9 ;  /* 0x0000000e050d7223 */ /* 0x000fe20000000009 */
[----:B------:R-:W-:Y:S01]  /*1320*/  FFMA R14, R6, R21, R10 ;  /* 0x00000015060e7223 */ /* 0x000fe2000000000a */
[----:B------:R-:W-:Y:S01]  /*1330*/  FFMA R15, R7, R20, R11 ;  /* 0x00000014070f7223 */ /* 0x000fe2000000000b */
[----:B------:R-:W-:Y:S01]  /*1340*/  IADD3.X R5, PT, PT, R17, R31, RZ, P1, !PT ;  /* 0x0000001f11057210 */ /* 0x000fe20000ffe4ff */
[----:B------:R-:W-:Y:S01]  /*1350*/  IMAD.WIDE.U32 R16, R0, 0x10, R16 ;  /* 0x0000001000107825 */ /* 0x000fe200078e0010 */
[----:B------:R-:W-:-:S03]  /*1360*/  ISETP.NE.AND P1, PT, R18, RZ, PT ;  /* 0x000000ff1200720c */ /* 0x000fc60003f25270 */
[----:B------:R0:W-:Y:S10]  /*1370*/  STG.E.128 desc[UR6][R4.64], R12 ;  /* 0x0000000c04007986 */ /* 0x0001f4000c101d06 */
[----:B------:R-:W-:Y:S05]  /*1380*/  @P1 BRA `(.L_x_14) ;  /* 0xfffffffc00981947 */ /* 0x000fea000383ffff */
.L_x_13:
[----:B------:R-:W-:Y:S05]  /*1390*/  BSYNC.RECONVERGENT B0 ;  /* 0x0000000000007941 */ /* 0x000fea0003800200 */
.L_x_12:
[----:B------:R-:W-:Y:S05]  /*13a0*/  @!P0 EXIT ;  /* 0x000000000000894d */ /* 0x000fea0003800000 */
[C---:B------:R-:W-:Y:S01]  /*13b0*/  LEA R26, R0.reuse, R3, 0x1 ;  /* 0x00000003001a7211 */ /* 0x040fe200078e08ff */
[----:B------:R-:W-:Y:S01]  /*13c0*/  IMAD R29, R0, 0x3, R3 ;  /* 0x00000003001d7824 */ /* 0x000fe200078e0203 */
[----:B------:R-:W-:-:S07]  /*13d0*/  IADD3 R27, PT, PT, R3, R0, RZ ;  /* 0x00000000031b7210 */ /* 0x000fce0007ffe0ff */
.L_x_15:
[----:B-1----:R-:W1:Y:S08]  /*13e0*/  LDC.64 R34, c[0x0][0x390] ;  /* 0x0000e400ff227b82 */ /* 0x002e700000000a00 */
[----:B------:R-:W0:Y:S01]  /*13f0*/  LDC.64 R32, c[0x0][0x398] ;  /* 0x0000e600ff207b82 */ /* 0x000e220000000a00 */
[----:B-1----:R-:W-:-:S06]  /*1400*/  IMAD.WIDE.U32 R16, R3, 0x10, R34 ;  /* 0x0000001003107825 */ /* 0x002fcc00078e0022 */
[----:B------:R-:W2:Y:S01]  /*1410*/  LDG.E.128.CONSTANT R16, desc[UR6][R16.64] ;  /* 0x0000000610107981 */ /* 0x000ea2000c1e9d00 */
[----:B0-----:R-:W-:-:S05]  /*1420*/  IMAD.WIDE.U32 R4, R3, 0x10, R32 ;  /* 0x0000001003047825 */ /* 0x001fca00078e0020 */
[----:B------:R-:W2:Y:S01]  /*1430*/  LDG.E.128.CONSTANT R20, desc[UR6][R4.64] ;  /* 0x0000000604147981 */ /* 0x000ea2000c1e9d00 */
[----:B------:R-:W-:-:S04]  /*1440*/  FADD R7, -R25, R12 ;  /* 0x0000000c19077221 */ /* 0x000fc80000000100 */
[----:B------:R-:W-:Y:S01]  /*1450*/  FMUL R7, R24, R7 ;  /* 0x0000000718077220 */ /* 0x000fe20000400000 */
[----:B------:R-:W-:-:S04]  /*1460*/  FADD R13, -R25, R13 ;  /* 0x0000000d190d7221 */ /* 0x000fc80000000100 */
[----:B------:R-:W-:Y:S01]  /*1470*/  FMUL R6, R24, R13 ;  /* 0x0000000d18067220 */ /* 0x000fe20000400000 */
[----:B------:R-:W-:-:S06]  /*1480*/  IMAD.WIDE.U32 R8, R27, 0x10, R34 ;  /* 0x000000101b087825 */ /* 0x000fcc00078e0022 */
[----:B------:R-:W3:Y:S01]  /*1490*/  LDG.E.128.CONSTANT R8, desc[UR6][R8.64] ;  /* 0x0000000608087981 */ /* 0x000ee2000c1e9d00 */
[----:B--2---:R-:W-:Y:S01]  /*14a0*/  FFMA R20, R7, R16, R20 ;  /* 0x0000001007147223 */ /* 0x004fe20000000014 */
[----:B------:R-:W-:-:S04]  /*14b0*/  FADD R7, -R25, R14 ;  /* 0x0000000e19077221 */ /* 0x000fc80000000100 */
[----:B------:R-:W-:Y:S01]  /*14c0*/  FMUL R7, R24, R7 ;  /* 0x0000000718077220 */ /* 0x000fe20000400000 */
[----:B------:R-:W-:-:S03]  /*14d0*/  FFMA R21, R6, R17, R21 ;  /* 0x0000001106157223 */ /* 0x000fc60000000015 */
[----:B------:R-:W-:Y:S01]  /*14e0*/  FFMA R22, R7, R18, R22 ;  /* 0x0000001207167223 */ /* 0x000fe20000000016 */
[----:B------:R-:W-:-:S06]  /*14f0*/  IMAD.WIDE.U32 R6, R27, 0x10, R32 ;  /* 0x000000101b067825 */ /* 0x000fcc00078e0020 */
[----:B------:R-:W3:Y:S01]  /*1500*/  LDG.E.128.CONSTANT R4, desc[UR6][R6.64] ;  /* 0x0000000606047981 */ /* 0x000ee2000c1e9d00 */
[C---:B------:R-:W-:Y:S01]  /*1510*/  FADD R13, -R25.reuse, R20 ;  /* 0x00000014190d7221 */ /* 0x040fe20000000100 */
[----:B------:R-:W-:-:S03]  /*1520*/  FADD R15, -R25, R15 ;  /* 0x0000000f190f7221 */ /* 0x000fc60000000100 */
[C---:B------:R-:W-:Y:S01]  /*1530*/  FMUL R13, R24.reuse, R13 ;  /* 0x0000000d180d7220 */ /* 0x040fe20000400000 */
[----:B------:R-:W-:Y:S01]  /*1540*/  FMUL R12, R24, R15 ;  /* 0x0000000f180c7220 */ /* 0x000fe20000400000 */
[----:B------:R-:W-:Y:S01]  /*1550*/  FADD R17, -R25, R22 ;  /* 0x0000001619117221 */ /* 0x000fe20000000100 */
[----:B------:R-:W-:-:S04]  /*1560*/  IMAD.WIDE.U32 R14, R3, 0x10, R30 ;  /* 0x00000010030e7825 */ /* 0x000fc800078e001e */
[----:B------:R-:W-:Y:S01]  /*1570*/  FFMA R23, R12, R19, R23 ;  /* 0x000000130c177223 */ /* 0x000fe20000000017 */
[----:B------:R-:W-:Y:S01]  /*1580*/  FMUL R17, R24, R17 ;  /* 0x0000001118117220 */ /* 0x000fe20000400000 */
[----:B------:R-:W-:-:S03]  /*1590*/  IMAD.WIDE.U32 R18, R26, 0x10, R32 ;  /* 0x000000101a127825 */ /* 0x000fc600078e0020 */
[----:B------:R0:W-:Y:S01]  /*15a0*/  STG.E.128 desc[UR6][R14.64], R20 ;  /* 0x000000140e007986 */ /* 0x0001e2000c101d06 */
[----:B---3--:R-:W-:Y:S01]  /*15b0*/  FFMA R4, R8, R13, R4 ;  /* 0x0000000d08047223 */ /* 0x008fe20000000004 */
[----:B------:R-:W-:-:S04]  /*15c0*/  FADD R13, -R25, R21 ;  /* 0x00000015190d7221 */ /* 0x000fc80000000100 */
[----:B------:R-:W-:Y:S01]  /*15d0*/  FMUL R8, R24, R13 ;  /* 0x0000000d18087220 */ /* 0x000fe20000400000 */
[----:B------:R-:W-:-:S04]  /*15e0*/  IMAD.WIDE.U32 R12, R26, 0x10, R34 ;  /* 0x000000101a0c7825 */ /* 0x000fc800078e0022 */
[----:B------:R-:W-:Y:S02]  /*15f0*/  FFMA R6, R10, R17, R6 ;  /* 0x000000110a067223 */ /* 0x000fe40000000006 */
[----:B------:R-:W2:Y:S04]  /*1600*/  LDG.E.128.CONSTANT R16, desc[UR6][R18.64] ;  /* 0x0000000612107981 */ /* 0x000ea8000c1e9d00 */
[----:B0-----:R-:W2:Y:S01]  /*1610*/  LDG.E.128.CONSTANT R12, desc[UR6][R12.64] ;  /* 0x000000060c0c7981 */ /* 0x001ea2000c1e9d00 */
[----:B------:R-:W-:Y:S01]  /*1620*/  FADD R23, -R25, R23 ;  /* 0x0000001719177221 */ /* 0x000fe20000000100 */
[----:B------:R-:W-:-:S03]  /*1630*/  FFMA R5, R9, R8, R5 ;  /* 0x0000000809057223 */ /* 0x000fc60000000005 */
[----:B------:R-:W-:-:S04]  /*1640*/  FMUL R8, R24, R23 ;  /* 0x0000001718087220 */ /* 0x000fc80000400000 */
[----:B------:R-:W-:Y:S01]  /*1650*/  FFMA R7, R11, R8, R7 ;  /* 0x000000080b077223 */ /* 0x000fe20000000007 */
[----:B------:R-:W-:Y:S01]  /*1660*/  FADD R11, -R25, R4 ;  /* 0x00000004190b7221 */ /* 0x000fe20000000100 */
[----:B------:R-:W-:-:S04]  /*1670*/  IMAD.WIDE.U32 R8, R29, 0x10, R34 ;  /* 0x000000101d087825 */ /* 0x000fc800078e0022 */
[----:B------:R-:W-:Y:S01]  /*1680*/  FMUL R11, R24, R11 ;  /* 0x0000000b180b7220 */ /* 0x000fe20000400000 */
[----:B------:R-:W-:-:S06]  /*1690*/  IMAD.WIDE.U32 R20, R29, 0x10, R32 ;  /* 0x000000101d147825 */ /* 0x000fcc00078e0020 */
[----:B------:R-:W3:Y:S01]  /*16a0*/  LDG.E.128.CONSTANT R20, desc[UR6][R20.64] ;  /* 0x0000000614147981 */ /* 0x000ee2000c1e9d00 */
[----:B------:R-:W-:-:S04]  /*16b0*/  IMAD.WIDE.U32 R36, R27, 0x10, R30 ;  /* 0x000000101b247825 */ /* 0x000fc800078e001e */
[----:B--2---:R-:W-:Y:S02]  /*16c0*/  FFMA R16, R12, R11, R16 ;  /* 0x0000000b0c107223 */ /* 0x004fe40000000010 */
[----:B------:R-:W3:Y:S01]  /*16d0*/  LDG.E.128.CONSTANT R8, desc[UR6][R8.64] ;  /* 0x0000000608087981 */ /* 0x000ee2000c1e9d00 */
[----:B------:R-:W-:-:S03]  /*16e0*/  FADD R33, -R25, R5 ;  /* 0x0000000519217221 */ /* 0x000fc60000000100 */
[----:B------:R0:W-:Y:S01]  /*16f0*/  STG.E.128 desc[UR6][R36.64], R4 ;  /* 0x0000000424007986 */ /* 0x0001e2000c101d06 */
[----:B------:R-:W-:-:S04]  /*1700*/  FMUL R12, R24, R33 ;  /* 0x00000021180c7220 */ /* 0x000fc80000400000 */
[----:B------:R-:W-:Y:S01]  /*1710*/  FFMA R17, R13, R12, R17 ;  /* 0x0000000c0d117223 */ /* 0x000fe20000000011 */
[C---:B0-----:R-:W-:Y:S01]  /*1720*/  FADD R5, -R25.reuse, R6 ;  /* 0x0000000619057221 */ /* 0x041fe20000000100 */
[----:B------:R-:W-:-:S03]  /*1730*/  FADD R7, -R25, R7 ;  /* 0x0000000719077221 */ /* 0x000fc60000000100 */
[C---:B------:R-:W-:Y:S01]  /*1740*/  FMUL R5, R24.reuse, R5 ;  /* 0x0000000518057220 */ /* 0x040fe20000400000 */
[----:B------:R-:W-:-:S03]  /*1750*/  FMUL R4, R24, R7 ;  /* 0x0000000718047220 */ /* 0x000fc60000400000 */
[----:B------:R-:W-:Y:S01]  /*1760*/  FFMA R18, R14, R5, R18 ;  /* 0x000000050e127223 */ /* 0x000fe20000000012 */
[----:B------:R-:W-:Y:S01]  /*1770*/  FFMA R19, R15, R4, R19 ;  /* 0x000000040f137223 */ /* 0x000fe20000000013 */
[C---:B------:R-:W-:Y:S01]  /*1780*/  FADD R7, -R25.reuse, R16 ;  /* 0x0000001019077221 */ /* 0x040fe20000000100 */
[C---:B------:R-:W-:Y:S01]  /*1790*/  FADD R13, -R25.reuse, R17 ;  /* 0x00000011190d7221 */ /* 0x040fe20000000100 */
[C---:B------:R-:W-:Y:S01]  /*17a0*/  FADD R15, -R25.reuse, R18 ;  /* 0x00000012190f7221 */ /* 0x040fe20000000100 */
[----:B------:R-:W-:Y:S01]  /*17b0*/  FADD R33, -R25, R19 ;  /* 0x0000001319217221 */ /* 0x000fe20000000100 */
[----:B------:R-:W-:-:S04]  /*17c0*/  IMAD.WIDE.U32 R4, R26, 0x10, R30 ;  /* 0x000000101a047825 */ /* 0x000fc800078e001e */
[C---:B------:R-:W-:Y:S01]  /*17d0*/  FMUL R7, R24.reuse, R7 ;  /* 0x0000000718077220 */ /* 0x040fe20000400000 */
[C---:B------:R-:W-:Y:S01]  /*17e0*/  FMUL R15, R24.reuse, R15 ;  /* 0x0000000f180f7220 */ /* 0x040fe20000400000 */
[C---:B------:R-:W-:Y:S01]  /*17f0*/  FMUL R6, R24.reuse, R13 ;  /* 0x0000000d18067220 */ /* 0x040fe20000400000 */
[----:B------:R-:W-:Y:S01]  /*1800*/  FMUL R28, R24, R33 ;  /* 0x00000021181c7220 */ /* 0x000fe20000400000 */
[----:B------:R0:W-:Y:S01]  /*1810*/  STG.E.128 desc[UR6][R4.64], R16 ;  /* 0x0000001004007986 */ /* 0x0001e2000c101d06 */
[----:B------:R-:W-:-:S04]  /*1820*/  IADD3 R3, PT, PT, R0, R3, R0 ;  /* 0x0000000300037210 */ /* 0x000fc80007ffe000 */
[----:B------:R-:W-:Y:S01]  /*1830*/  IADD3 R3, PT, PT, R0, R3, R0 ;  /* 0x0000000300037210 */ /* 0x000fe20007ffe000 */
[----:B0-----:R-:W-:-:S03]  /*1840*/  IMAD.WIDE.U32 R4, R29, 0x10, R30 ;  /* 0x000000101d047825 */ /* 0x001fc600078e001e */
[----:B------:R-:W-:Y:S02]  /*1850*/  ISETP.GE.AND P0, PT, R3, R2, PT ;  /* 0x000000020300720c */ /* 0x000fe40003f06270 */
[C---:B------:R-:W-:Y:S02]  /*1860*/  LEA R27, R0.reuse, R27, 0x2 ;  /* 0x0000001b001b7211 */ /* 0x040fe400078e10ff */
[C---:B------:R-:W-:Y:S02]  /*1870*/  LEA R26, R0.reuse, R26, 0x2 ;  /* 0x0000001a001a7211 */ /* 0x040fe400078e10ff */
[----:B------:R-:W-:Y:S01]  /*1880*/  LEA R29, R0, R29, 0x2 ;  /* 0x0000001d001d7211 */ /* 0x000fe200078e10ff */
[----:B---3--:R-:W-:Y:S01]  /*1890*/  FFMA R14, R10, R15, R22 ;  /* 0x0000000f0a0e7223 */ /* 0x008fe20000000016 */
[----:B------:R-:W-:Y:S01]  /*18a0*/  FFMA R12, R8, R7, R20 ;  /* 0x00000007080c7223 */ /* 0x000fe20000000014 */
[----:B------:R-:W-:Y:S01]  /*18b0*/  FFMA R13, R9, R6, R21 ;  /* 0x00000006090d7223 */ /* 0x000fe20000000015 */
[----:B------:R-:W-:-:S05]  /*18c0*/  FFMA R15, R11, R28, R23 ;  /* 0x0000001c0b0f7223 */ /* 0x000fca0000000017 */
[----:B------:R1:W-:Y:S01]  /*18d0*/  STG.E.128 desc[UR6][R4.64], R12 ;  /* 0x0000000c04007986 */ /* 0x0003e2000c101d06 */
[----:B------:R-:W-:Y:S05]  /*18e0*/  @!P0 BRA `(.L_x_15) ;  /* 0xfffffff800bc8947 */ /* 0x000fea000383ffff */
[----:B------:R-:W-:Y:S05]  /*18f0*/  EXIT ;  /* 0x000000000000794d */ /* 0x000fea0003800000 */
.L_x_7:
[----:B------:R-:W-:Y:S02]  /*1900*/  HFMA2 R23, -RZ, RZ, 0, 1.847743988037109375e-06 ;  /* 0x0000001fff177431 */ /* 0x000fe400000001ff */
[----:B-1----:R-:W-:Y:S01]  /*1910*/  IMAD.MOV.U32 R19, RZ, RZ, R4 ;  /* 0x000000ffff137224 */ /* 0x002fe200078e0004 */
[----:B------:R-:W-:Y:S02]  /*1920*/  MOV R18, 0x10 ;  /* 0x0000001000127802 */ /* 0x000fe40000000f00 */
[----:B------:R-:W-:-:S07]  /*1930*/  MOV R16, 0xffffffff ;  /* 0xffffffff00107802 */ /* 0x000fce0000000f00 */
[----:B0-2---:R-:W-:Y:S05]  /*1940*/  WARPSYNC.COLLECTIVE R16, `(.L_x_16) ;  /* 0x0000000010087348 */ /* 0x005fea0003c00000 */
[----:B------:R1:W3:Y:S02]  /*1950*/  SHFL.DOWN P0, R17, R19, R18, R23 ;  /* 0x0800001213117389 */ /* 0x0002e40000000017 */
[----:B0123--:R-:W-:Y:S05]  /*1960*/  ENDCOLLECTIVE ;  /* 0x000000000000791b */ /* 0x00ffea0003800000 */
.L_x_16:
[----:B------:R-:W-:Y:S01]  /*1970*/  HFMA2 R18, -RZ, RZ, 0, 4.76837158203125e-07 ;  /* 0x00000008ff127431 */ /* 0x000fe200000001ff */
[----:B------:R-:W-:-:S05]  /*1980*/  MOV R7, R17 ;  /* 0x0000001100077202 */ /* 0x000fca0000000f00 */
[----:B------:R-:W-:-:S05]  /*1990*/  FADD R7, R7, R4 ;  /* 0x0000000407077221 */ /* 0x000fca0000000000 */
[----:B------:R-:W-:-:S07]  /*19a0*/  MOV R19, R7 ;  /* 0x0000000700137202 */ /* 0x000fce0000000f00 */
[----:B------:R-:W-:Y:S05]  /*19b0*/  WARPSYNC.COLLECTIVE R16, `(.L_x_17) ;  /* 0x0000000010087348 */ /* 0x000fea0003c00000 */
[----:B------:R0:W1:Y:S02]  /*19c0*/  SHFL.DOWN P0, R17, R19, R18, R23 ;  /* 0x0800001213117389 */ /* 0x0000640000000017 */
[----:B01----:R-:W-:Y:S05]  /*19d0*/  ENDCOLLECTIVE ;  /* 0x000000000000791b */ /* 0x003fea0003800000 */
.L_x_17:
[----:B------:R-:W-:Y:S01]  /*19e0*/  HFMA2 R18, -RZ, RZ, 0, 2.384185791015625e-07 ;  /* 0x00000004ff127431 */ /* 0x000fe200000001ff */
[----:B------:R-:W-:-:S05]  /*19f0*/  MOV R6, R17 ;  /* 0x0000001100067202 */ /* 0x000fca0000000f00 */
[----:B------:R-:W-:-:S05]  /*1a00*/  FADD R6, R7, R6 ;  /* 0x0000000607067221 */ /* 0x000fca0000000000 */
[----:B------:R-:W-:-:S07]  /*1a10*/  MOV R19, R6 ;  /* 0x0000000600137202 */ /* 0x000fce0000000f00 */
[----:B------:R-:W-:Y:S05]  /*1a20*/  WARPSYNC.COLLECTIVE R16, `(.L_x_18) ;  /* 0x0000000010087348 */ /* 0x000fea0003c00000 */
[----:B------:R0:W1:Y:S02]  /*1a30*/  SHFL.DOWN P0, R17, R19, R18, R23 ;  /* 0x0800001213117389 */ /* 0x0000640000000017 */
[----:B01----:R-:W-:Y:S05]  /*1a40*/  ENDCOLLECTIVE ;  /* 0x000000000000791b */ /* 0x003fea0003800000 */
.L_x_18:
[----:B------:R-:W-:Y:S01]  /*1a50*/  IMAD.MOV.U32 R18, RZ, RZ, 0x2 ;  /* 0x00000002ff127424 */ /* 0x000fe200078e00ff */
[----:B------:R-:W-:-:S05]  /*1a60*/  MOV R9, R17 ;  /* 0x0000001100097202 */ /* 0x000fca0000000f00 */
[----:B------:R-:W-:-:S05]  /*1a70*/  FADD R9, R6, R9 ;  /* 0x0000000906097221 */ /* 0x000fca0000000000 */
[----:B------:R-:W-:-:S07]  /*1a80*/  MOV R19, R9 ;  /* 0x0000000900137202 */ /* 0x000fce0000000f00 */
[----:B------:R-:W-:Y:S05]  /*1a90*/  WARPSYNC.COLLECTIVE R16, `(.L_x_19) ;  /* 0x0000000010087348 */ /* 0x000fea0003c00000 */
[----:B------:R0:W1:Y:S02]  /*1aa0*/  SHFL.DOWN P0, R17, R19, R18, R23 ;  /* 0x0800001213117389 */ /* 0x0000640000000017 */
[----:B01----:R-:W-:Y:S05]  /*1ab0*/  ENDCOLLECTIVE ;  /* 0x000000000000791b */ /* 0x003fea0003800000 */
.L_x_19:
[----:B------:R-:W-:Y:S01]  /*1ac0*/  HFMA2 R18, -RZ, RZ, 0, 5.9604644775390625e-08 ;  /* 0x00000001ff127431 */ /* 0x000fe200000001ff */
[----:B------:R-:W-:-:S05]  /*1ad0*/  MOV R4, R17 ;  /* 0x0000001100047202 */ /* 0x000fca0000000f00 */
[----:B------:R-:W-:-:S05]  /*1ae0*/  FADD R4, R9, R4 ;  /* 0x0000000409047221 */ /* 0x000fca0000000000 */
[----:B------:R-:W-:-:S07]  /*1af0*/  MOV R19, R4 ;  /* 0x0000000400137202 */ /* 0x000fce0000000f00 */
[----:B------:R-:W-:Y:S05]  /*1b00*/  WARPSYNC.COLLECTIVE R16, `(.L_x_20) ;  /* 0x0000000010087348 */ /* 0x000fea0003c00000 */
[----:B------:R0:W1:Y:S02]  /*1b10*/  SHFL.DOWN P0, R17, R19, R18, R23 ;  /* 0x0800001213117389 */ /* 0x0000640000000017 */
[----:B01----:R-:W-:Y:S05]  /*1b20*/  ENDCOLLECTIVE ;  /* 0x000000000000791b */ /* 0x003fea0003800000 */
.L_x_20:
[----:B------:R-:W-:Y:S01]  /*1b30*/  HFMA2 R18, -RZ, RZ, 0, 9.5367431640625e-07 ;  /* 0x00000010ff127431 */ /* 0x000fe200000001ff */
[----:B------:R-:W-:Y:S02]  /*1b40*/  MOV R19, R5 ;  /* 0x0000000500137202 */ /* 0x000fe40000000f00 */
[----:B------:R-:W-:-:S07]  /*1b50*/  MOV R7, R17 ;  /* 0x0000001100077202 */ /* 0x000fce0000000f00 */
[----:B------:R-:W-:Y:S05]  /*1b60*/  WARPSYNC.COLLECTIVE R16, `(.L_x_21) ;  /* 0x0000000010087348 */ /* 0x000fea0003c00000 */
[----:B------:R0:W1:Y:S02]  /*1b70*/  SHFL.DOWN P0, R17, R19, R18, R23 ;  /* 0x0800001213117389 */ /* 0x0000640000000017 */
[----:B01----:R-:W-:Y:S05]  /*1b80*/  ENDCOLLECTIVE ;  /* 0x000000000000791b */ /* 0x003fea0003800000 */
.L_x_21:
[----:B------:R-:W-:Y:S01]  /*1b90*/  HFMA2 R18, -RZ, RZ, 0, 4.76837158203125e-07 ;  /* 0x00000008ff127431 */ /* 0x000fe200000001ff */
[----:B------:R-:W-:-:S05]  /*1ba0*/  MOV R8, R17 ;  /* 0x0000001100087202 */ /* 0x000fca0000000f00 */
[----:B------:R-:W-:-:S05]  /*1bb0*/  FADD R8, R8, R5 ;  /* 0x0000000508087221 */ /* 0x000fca0000000000 */
[----:B------:R-:W-:-:S07]  /*1bc0*/  MOV R19, R8 ;  /* 0x0000000800137202 */ /* 0x000fce0000000f00 */
[----:B------:R-:W-:Y:S05]  /*1bd0*/  WARPSYNC.COLLECTIVE R16, `(.L_x_22) ;  /* 0x0000000010087348 */ /* 0x000fea0003c00000 */
[----:B------:R0:W1:Y:S02]  /*1be0*/  SHFL.DOWN P0, R17, R19, R18, R23 ;  /* 0x0800001213117389 */ /* 0x0000640000000017 */
[----:B01----:R-:W-:Y:S05]  /*1bf0*/  ENDCOLLECTIVE ;  /* 0x000000000000791b */ /* 0x003fea0003800000 */
.L_x_22:
[----:B------:R-:W-:Y:S01]  /*1c00*/  IMAD.MOV.U32 R18, RZ, RZ, 0x4 ;  /* 0x00000004ff127424 */ /* 0x000fe200078e00ff */
[----:B------:R-:W-:-:S05]  /*1c10*/  MOV R11, R17 ;  /* 0x00000011000b7202 */ /* 0x000fca0000000f00 */
[----:B------:R-:W-:-:S05]  /*1c20*/  FADD R11, R8, R11 ;  /* 0x0000000b080b7221 */ /* 0x000fca0000000000 */
[----:B------:R-:W-:-:S07]  /*1c30*/  MOV R19, R11 ;  /* 0x0000000b00137202 */ /* 0x000fce0000000f00 */
[----:B------:R-:W-:Y:S05]  /*1c40*/  WARPSYNC.COLLECTIVE R16, `(.L_x_23) ;  /* 0x0000000010087348 */ /* 0x000fea0003c00000 */
[----:B------:R0:W1:Y:S02]  /*1c50*/  SHFL.DOWN P0, R17, R19, R18, R23 ;  /* 0x0800001213117389 */ /* 0x0000640000000017 */
[----:B01----:R-:W-:Y:S05]  /*1c60*/  ENDCOLLECTIVE ;  /* 0x000000000000791b */ /* 0x003fea0003800000 */
.L_x_23:
[----:B------:R-:W-:Y:S01]  /*1c70*/  HFMA2 R18, -RZ, RZ, 0, 1.1920928955078125e-07 ;  /* 0x00000002ff127431 */ /* 0x000fe200000001ff */
[----:B------:R-:W-:-:S05]  /*1c80*/  MOV R10, R17 ;  /* 0x00000011000a7202 */ /* 0x000fca0000000f00 */
[----:B------:R-:W-:-:S05]  /*1c90*/  FADD R10, R11, R10 ;  /* 0x0000000a0b0a7221 */ /* 0x000fca0000000000 */
[----:B------:R-:W-:-:S07]  /*1ca0*/  MOV R19, R10 ;  /* 0x0000000a00137202 */ /* 0x000fce0000000f00 */
[----:B------:R-:W-:Y:S05]  /*1cb0*/  WARPSYNC.COLLECTIVE R16, `(.L_x_24) ;  /* 0x0000000010087348 */ /* 0x000fea0003c00000 */
[----:B------:R0:W1:Y:S02]  /*1cc0*/  SHFL.DOWN P0, R17, R19, R18, R23 ;  /* 0x0800001213117389 */ /* 0x0000640000000017 */
[----:B01----:R-:W-:Y:S05]  /*1cd0*/  ENDCOLLECTIVE ;  /* 0x000000000000791b */ /* 0x003fea0003800000 */
.L_x_24:
[----:B------:R-:W-:Y:S01]  /*1ce0*/  HFMA2 R18, -RZ, RZ, 0, 5.9604644775390625e-08 ;  /* 0x00000001ff127431 */ /* 0x000fe200000001ff */
[----:B------:R-:W-:-:S05]  /*1cf0*/  MOV R5, R17 ;  /* 0x0000001100057202 */ /* 0x000fca0000000f00 */
[----:B------:R-:W-:Y:S01]  /*1d00*/  FADD R8, R10, R5 ;  /* 0x000000050a087221 */ /* 0x000fe20000000000 */
[----:B------:R-:W-:-:S04]  /*1d10*/  FADD R5, R4, R7 ;  /* 0x0000000704057221 */ /* 0x000fc80000000000 */
[----:B------:R-:W-:-:S07]  /*1d20*/  MOV R19, R8 ;  /* 0x0000000800137202 */ /* 0x000fce0000000f00 */
[----:B------:R-:W-:Y:S05]  /*1d30*/  WARPSYNC.COLLECTIVE R16, `(.L_x_25) ;  /* 0x0000000010087348 */ /* 0x000fea0003c00000 */
[----:B------:R0:W1:Y:S02]  /*1d40*/  SHFL.DOWN P0, R17, R19, R18, R23 ;  /* 0x0800001213117389 */ /* 0x0000640000000017 */
[----:B01----:R-:W-:Y:S05]  /*1d50*/  ENDCOLLECTIVE ;  /* 0x000000000000791b */ /* 0x003fea0003800000 */
.L_x_25:
[----:B------:R-:W-:Y:S05]  /*1d60*/  BRA `(.L_x_26) ;  /* 0xffffffec00c07947 */ /* 0x000fea000383ffff */
        .weak           $__internal_0_$__cuda_sm3x_div_rn_noftz_f32_slowpath
        .type           $__internal_0_$__cuda_sm3x_div_rn_noftz_f32_slowpath,@function
        .size           $__internal_0_$__cuda_sm3x_div_rn_noftz_f32_slowpath,(.L_x_39 - $__internal_0_$__cuda_sm3x_div_rn_noftz_f32_slowpath)
$__internal_0_$__cuda_sm3x_div_rn_noftz_f32_slowpath:
[----:B------:R-:W-:Y:S01]  /*1d70*/  SHF.R.U32.HI R9, RZ, 0x17, R6 ;  /* 0x00000017ff097819 */ /* 0x000fe20000011606 */
[----:B------:R-:W-:Y:S01]  /*1d80*/  BSSY.RECONVERGENT B1, `(.L_x_27) ;  /* 0x0000063000017945 */ /* 0x000fe20003800200 */
[----:B------:R-:W-:Y:S02]  /*1d90*/  SHF.R.U32.HI R10, RZ, 0x17, R5 ;  /* 0x00000017ff0a7819 */ /* 0x000fe40000011605 */
[----:B------:R-:W-:Y:S02]  /*1da0*/  LOP3.LUT R9, R9, 0xff, RZ, 0xc0, !PT ;  /* 0x000000ff09097812 */ /* 0x000fe400078ec0ff */
[----:B------:R-:W-:Y:S02]  /*1db0*/  LOP3.LUT R18, R10, 0xff, RZ, 0xc0, !PT ;  /* 0x000000ff0a127812 */ /* 0x000fe400078ec0ff */
[----:B------:R-:W-:Y:S02]  /*1dc0*/  IADD3 R17, PT, PT, R9, -0x1, RZ ;  /* 0xffffffff09117810 */ /* 0x000fe40007ffe0ff */
[----:B------:R-:W-:-:S02]  /*1dd0*/  IADD3 R11, PT, PT, R18, -0x1, RZ ;  /* 0xffffffff120b7810 */ /* 0x000fc40007ffe0ff */
[----:B------:R-:W-:Y:S02]  /*1de0*/  ISETP.GT.U32.AND P0, PT, R17, 0xfd, PT ;  /* 0x000000fd1100780c */ /* 0x000fe40003f04070 */
[----:B------:R-:W-:Y:S02]  /*1df0*/  MOV R16, R6 ;  /* 0x0000000600107202 */ /* 0x000fe40000000f00 */
[----:B------:R-:W-:-:S13]  /*1e00*/  ISETP.GT.U32.OR P0, PT, R11, 0xfd, P0 ;  /* 0x000000fd0b00780c */ /* 0x000fda0000704470 */
[----:B------:R-:W-:Y:S01]  /*1e10*/  @!P0 MOV R10, RZ ;  /* 0x000000ff000a8202 */ /* 0x000fe20000000f00 */
[----:B------:R-:W-:Y:S06]  /*1e20*/  @!P0 BRA `(.L_x_28) ;  /* 0x00000000005c8947 */ /* 0x000fec0003800000 */
[----:B------:R-:W-:Y:S02]  /*1e30*/  FSETP.GTU.FTZ.AND P0, PT, |R5|, +INF , PT ;  /* 0x7f8000000500780b */ /* 0x000fe40003f1c200 */
[----:B------:R-:W-:-:S04]  /*1e40*/  FSETP.GTU.FTZ.AND P1, PT, |R6|, +INF , PT ;  /* 0x7f8000000600780b */ /* 0x000fc80003f3c200 */
[----:B------:R-:W-:-:S13]  /*1e50*/  PLOP3.LUT P0, PT, P0, P1, PT, 0xf8, 0x8f ;  /* 0x00000000008f781c */ /* 0x000fda0000703f70 */
[----:B------:R-:W-:Y:S05]  /*1e60*/  @P0 BRA `(.L_x_29) ;  /* 0x00000004004c0947 */ /* 0x000fea0003800000 */
[----:B------:R-:W-:-:S13]  /*1e70*/  LOP3.LUT P0, RZ, R16, 0x7fffffff, R5, 0xc8, !PT ;  /* 0x7fffffff10ff7812 */ /* 0x000fda000780c805 */
[----:B------:R-:W-:Y:S05]  /*1e80*/  @!P0 BRA `(.L_x_30) ;  /* 0x00000004003c8947 */ /* 0x000fea0003800000 */
[C---:B------:R-:W-:Y:S02]  /*1e90*/  FSETP.NEU.FTZ.AND P2, PT, |R5|.reuse, +INF , PT ;  /* 0x7f8000000500780b */ /* 0x040fe40003f5d200 */
[----:B------:R-:W-:Y:S02]  /*1ea0*/  FSETP.NEU.FTZ.AND P1, PT, |R6|, +INF , PT ;  /* 0x7f8000000600780b */ /* 0x000fe40003f3d200 */
[----:B------:R-:W-:-:S11]  /*1eb0*/  FSETP.NEU.FTZ.AND P0, PT, |R5|, +INF , PT ;  /* 0x7f8000000500780b */ /* 0x000fd60003f1d200 */
[----:B------:R-:W-:Y:S05]  /*1ec0*/  @!P1 BRA !P2, `(.L_x_30) ;  /* 0x00000004002c9947 */ /* 0x000fea0005000000 */
[----:B------:R-:W-:-:S04]  /*1ed0*/  LOP3.LUT P2, RZ, R5, 0x7fffffff, RZ, 0xc0, !PT ;  /* 0x7fffffff05ff7812 */ /* 0x000fc8000784c0ff */
[----:B------:R-:W-:-:S13]  /*1ee0*/  PLOP3.LUT P1, PT, P1, P2, PT, 0x2f, 0xf2 ;  /* 0x0000000000f2781c */ /* 0x000fda0000f24577 */
[----:B------:R-:W-:Y:S05]  /*1ef0*/  @P1 BRA `(.L_x_31) ;  /* 0x0000000400181947 */ /* 0x000fea0003800000 */
[----:B------:R-:W-:-:S04]  /*1f00*/  LOP3.LUT P1, RZ, R16, 0x7fffffff, RZ, 0xc0, !PT ;  /* 0x7fffffff10ff7812 */ /* 0x000fc8000782c0ff */
[----:B------:R-:W-:-:S13]  /*1f10*/  PLOP3.LUT P0, PT, P0, P1, PT, 0x2f, 0xf2 ;  /* 0x0000000000f2781c */ /* 0x000fda0000702577 */
[----:B------:R-:W-:Y:S05]  /*1f20*/  @P0 BRA `(.L_x_32) ;  /* 0x0000000400000947 */ /* 0x000fea0003800000 */
[----:B------:R-:W-:Y:S02]  /*1f30*/  ISETP.GE.AND P0, PT, R11, RZ, PT ;  /* 0x000000ff0b00720c */ /* 0x000fe40003f06270 */
[----:B------:R-:W-:-:S11]  /*1f40*/  ISETP.GE.AND P1, PT, R17, RZ, PT ;  /* 0x000000ff1100720c */ /* 0x000fd60003f26270 */
[----:B------:R-:W-:Y:S01]  /*1f50*/  @P0 MOV R10, RZ ;  /* 0x000000ff000a0202 */ /* 0x000fe20000000f00 */
[----:B------:R-:W-:Y:S02]  /*1f60*/  @!P0 IMAD.MOV.U32 R10, RZ, RZ, -0x40 ;  /* 0xffffffc0ff0a8424 */ /* 0x000fe400078e00ff */
[----:B------:R-:W-:Y:S01]  /*1f70*/  @!P0 FFMA R5, R5, 1.84467440737095516160e+19, RZ ;  /* 0x5f80000005058823 */ /* 0x000fe200000000ff */
[----:B------:R-:W-:Y:S02]  /*1f80*/  @!P1 FFMA R16, R6, 1.84467440737095516160e+19, RZ ;  /* 0x5f80000006109823 */ /* 0x000fe400000000ff */
[----:B------:R-:W-:-:S07]  /*1f90*/  @!P1 IADD3 R10, PT, PT, R10, 0x40, RZ ;  /* 0x000000400a0a9810 */ /* 0x000fce0007ffe0ff */
.L_x_28:
[----:B------:R-:W-:Y:S01]  /*1fa0*/  LEA R11, R9, 0xc0800000, 0x17 ;  /* 0xc0800000090b7811 */ /* 0x000fe200078eb8ff */
[----:B------:R-:W-:Y:S01]  /*1fb0*/  BSSY.RECONVERGENT B2, `(.L_x_33) ;  /* 0x0000036000027945 */ /* 0x000fe20003800200 */
[----:B------:R-:W-:Y:S02]  /*1fc0*/  IADD3 R18, PT, PT, R18, -0x7f, RZ ;  /* 0xffffff8112127810 */ /* 0x000fe40007ffe0ff */
[----:B------:R-:W-:-:S03]  /*1fd0*/  IADD3 R17, PT, PT, -R11, R16, RZ ;  /* 0x000000100b117210 */ /* 0x000fc60007ffe1ff */
[C---:B------:R-:W-:Y:S01]  /*1fe0*/  IMAD R5, R18.reuse, -0x800000, R5 ;  /* 0xff80000012057824 */ /* 0x040fe200078e0205 */
[----:B------:R0:W1:Y:S01]  /*1ff0*/  MUFU.RCP R16, R17 ;  /* 0x0000001100107308 */ /* 0x0000620000001000 */
[----:B------:R-:W-:Y:S01]  /*2000*/  FADD.FTZ R22, -R17, -RZ ;  /* 0x800000ff11167221 */ /* 0x000fe20000010100 */
[----:B0-----:R-:W-:-:S04]  /*2010*/  IADD3 R17, PT, PT, R18, 0x7f, -R9 ;  /* 0x0000007f12117810 */ /* 0x001fc80007ffe809 */
[----:B------:R-:W-:Y:S01]  /*2020*/  IADD3 R10, PT, PT, R17, R10, RZ ;  /* 0x0000000a110a7210 */ /* 0x000fe20007ffe0ff */
[----:B-1----:R-:W-:-:S04]  /*2030*/  FFMA R11, R16, R22, 1 ;  /* 0x3f800000100b7423 */ /* 0x002fc80000000016 */
[----:B------:R-:W-:-:S04]  /*2040*/  FFMA R16, R16, R11, R16 ;  /* 0x0000000b10107223 */ /* 0x000fc80000000010 */
[----:B------:R-:W-:-:S04]  /*2050*/  FFMA R11, R5, R16, RZ ;  /* 0x00000010050b7223 */ /* 0x000fc800000000ff */
[----:B------:R-:W-:-:S04]  /*2060*/  FFMA R19, R22, R11, R5 ;  /* 0x0000000b16137223 */ /* 0x000fc80000000005 */
[----:B------:R-:W-:-:S04]  /*2070*/  FFMA R11, R16, R19, R11 ;  /* 0x00000013100b7223 */ /* 0x000fc8000000000b */
[----:B------:R-:W-:-:S04]  /*2080*/  FFMA R22, R22, R11, R5 ;  /* 0x0000000b16167223 */ /* 0x000fc80000000005 */
[----:B------:R-:W-:-:S05]  /*2090*/  FFMA R5, R16, R22, R11 ;  /* 0x0000001610057223 */ /* 0x000fca000000000b */
[----:B------:R-:W-:-:S04]  /*20a0*/  SHF.R.U32.HI R9, RZ, 0x17, R5 ;  /* 0x00000017ff097819 */ /* 0x000fc80000011605 */
[----:B------:R-:W-:-:S04]  /*20b0*/  LOP3.LUT R9, R9, 0xff, RZ, 0xc0, !PT ;  /* 0x000000ff09097812 */ /* 0x000fc800078ec0ff */
[----:B------:R-:W-:-:S04]  /*20c0*/  IADD3 R17, PT, PT, R9, R10, RZ ;  /* 0x0000000a09117210 */ /* 0x000fc80007ffe0ff */
[----:B------:R-:W-:-:S04]  /*20d0*/  IADD3 R9, PT, PT, R17, -0x1, RZ ;  /* 0xffffffff11097810 */ /* 0x000fc80007ffe0ff */
[----:B------:R-:W-:-:S13]  /*20e0*/  ISETP.GE.U32.AND P0, PT, R9, 0xfe, PT ;  /* 0x000000fe0900780c */ /* 0x000fda0003f06070 */
[----:B------:R-:W-:Y:S05]  /*20f0*/  @!P0 BRA `(.L_x_34) ;  /* 0x0000000000808947 */ /* 0x000fea0003800000 */
[----:B------:R-:W-:-:S13]  /*2100*/  ISETP.GT.AND P0, PT, R17, 0xfe, PT ;  /* 0x000000fe1100780c */ /* 0x000fda0003f04270 */
[----:B------:R-:W-:Y:S05]  /*2110*/  @P0 BRA `(.L_x_35) ;  /* 0x00000000006c0947 */ /* 0x000fea0003800000 */
[----:B------:R-:W-:-:S13]  /*2120*/  ISETP.GE.AND P0, PT, R17, 0x1, PT ;  /* 0x000000011100780c */ /* 0x000fda0003f06270 */
[----:B------:R-:W-:Y:S05]  /*2130*/  @P0 BRA `(.L_x_36) ;  /* 0x0000000000740947 */ /* 0x000fea0003800000 */
[----:B------:R-:W-:Y:S02]  /*2140*/  ISETP.GE.AND P0, PT, R17, -0x18, PT ;  /* 0xffffffe81100780c */ /* 0x000fe40003f06270 */
[----:B------:R-:W-:-:S11]  /*2150*/  LOP3.LUT R5, R5, 0x80000000, RZ, 0xc0, !PT ;  /* 0x8000000005057812 */ /* 0x000fd600078ec0ff */
[----:B------:R-:W-:Y:S05]  /*2160*/  @!P0 BRA `(.L_x_36) ;  /* 0x0000000000688947 */ /* 0x000fea0003800000 */
[CCC-:B------:R-:W-:Y:S01]  /*2170*/  FFMA.RZ R9, R16.reuse, R22.reuse, R11.reuse ;  /* 0x0000001610097223 */ /* 0x1c0fe2000000c00b */
[C---:B------:R-:W-:Y:S02]  /*2180*/  ISETP.NE.AND P2, PT, R17.reuse, RZ, PT ;  /* 0x000000ff1100720c */ /* 0x040fe40003f45270 */
[----:B------:R-:W-:Y:S02]  /*2190*/  ISETP.NE.AND P1, PT, R17, RZ, PT ;  /* 0x000000ff1100720c */ /* 0x000fe40003f25270 */
[----:B------:R-:W-:Y:S01]  /*21a0*/  LOP3.LUT R10, R9, 0x7fffff, RZ, 0xc0, !PT ;  /* 0x007fffff090a7812 */ /* 0x000fe200078ec0ff */
[CCC-:B------:R-:W-:Y:S01]  /*21b0*/  FFMA.RP R9, R16.reuse, R22.reuse, R11.reuse ;  /* 0x0000001610097223 */ /* 0x1c0fe2000000800b */
[----:B------:R-:W-:Y:S01]  /*21c0*/  FFMA.RM R16, R16, R22, R11 ;  /* 0x0000001610107223 */ /* 0x000fe2000000400b */
[----:B------:R-:W-:Y:S02]  /*21d0*/  IADD3 R11, PT, PT, R17, 0x20, RZ ;  /* 0x00000020110b7810 */ /* 0x000fe40007ffe0ff */
[----:B------:R-:W-:-:S02]  /*21e0*/  LOP3.LUT R10, R10, 0x800000, RZ, 0xfc, !PT ;  /* 0x008000000a0a7812 */ /* 0x000fc400078efcff */
[----:B------:R-:W-:Y:S02]  /*21f0*/  IADD3 R17, PT, PT, -R17, RZ, RZ ;  /* 0x000000ff11117210 */ /* 0x000fe40007ffe1ff */
[----:B------:R-:W-:Y:S02]  /*2200*/  SHF.L.U32 R11, R10, R11, RZ ;  /* 0x0000000b0a0b7219 */ /* 0x000fe400000006ff */
[----:B------:R-:W-:Y:S02]  /*2210*/  FSETP.NEU.FTZ.AND P0, PT, R9, R16, PT ;  /* 0x000000100900720b */ /* 0x000fe40003f1d000 */
[----:B------:R-:W-:Y:S02]  /*2220*/  SEL R9, R17, RZ, P2 ;  /* 0x000000ff11097207 */ /* 0x000fe40001000000 */
[----:B------:R-:W-:Y:S02]  /*2230*/  ISETP.NE.AND P1, PT, R11, RZ, P1 ;  /* 0x000000ff0b00720c */ /* 0x000fe40000f25270 */
[----:B------:R-:W-:-:S02]  /*2240*/  SHF.R.U32.HI R9, RZ, R9, R10 ;  /* 0x00000009ff097219 */ /* 0x000fc4000001160a */
[----:B------:R-:W-:Y:S02]  /*2250*/  PLOP3.LUT P0, PT, P0, P1, PT, 0xf8, 0x8f ;  /* 0x00000000008f781c */ /* 0x000fe40000703f70 */
[----:B------:R-:W-:Y:S02]  /*2260*/  SHF.R.U32.HI R11, RZ, 0x1, R9 ;  /* 0x00000001ff0b7819 */ /* 0x000fe40000011609 */
[----:B------:R-:W-:-:S04]  /*2270*/  SEL R10, RZ, 0x1, !P0 ;  /* 0x00000001ff0a7807 */ /* 0x000fc80004000000 */
[----:B------:R-:W-:-:S04]  /*2280*/  LOP3.LUT R10, R10, 0x1, R11, 0xf8, !PT ;  /* 0x000000010a0a7812 */ /* 0x000fc800078ef80b */
[----:B------:R-:W-:-:S04]  /*2290*/  LOP3.LUT R10, R10, R9, RZ, 0xc0, !PT ;  /* 0x000000090a0a7212 */ /* 0x000fc800078ec0ff */
[----:B------:R-:W-:-:S04]  /*22a0*/  IADD3 R10, PT, PT, R11, R10, RZ ;  /* 0x0000000a0b0a7210 */ /* 0x000fc80007ffe0ff */
[----:B------:R-:W-:Y:S01]  /*22b0*/  LOP3.LUT R5, R10, R5, RZ, 0xfc, !PT ;  /* 0x000000050a057212 */ /* 0x000fe200078efcff */
[----:B------:R-:W-:Y:S06]  /*22c0*/  BRA `(.L_x_36) ;  /* 0x0000000000107947 */ /* 0x000fec0003800000 */
.L_x_35:
[----:B------:R-:W-:-:S04]  /*22d0*/  LOP3.LUT R5, R5, 0x80000000, RZ, 0xc0, !PT ;  /* 0x8000000005057812 */ /* 0x000fc800078ec0ff */
[----:B------:R-:W-:Y:S01]  /*22e0*/  LOP3.LUT R5, R5, 0x7f800000, RZ, 0xfc, !PT ;  /* 0x7f80000005057812 */ /* 0x000fe200078efcff */
[----:B------:R-:W-:Y:S06]  /*22f0*/  BRA `(.L_x_36) ;  /* 0x0000000000047947 */ /* 0x000fec0003800000 */
.L_x_34:
[----:B------:R-:W-:-:S07]  /*2300*/  LEA R5, R10, R5, 0x17 ;  /* 0x000000050a057211 */ /* 0x000fce00078eb8ff */
.L_x_36:
[----:B------:R-:W-:Y:S05]  /*2310*/  BSYNC.RECONVERGENT B2 ;  /* 0x0000000000027941 */ /* 0x000fea0003800200 */
.L_x_33:
[----:B------:R-:W-:Y:S05]  /*2320*/  BRA `(.L_x_37) ;  /* 0x0000000000207947 */ /* 0x000fea0003800000 */
.L_x_32:
[----:B------:R-:W-:-:S04]  /*2330*/  LOP3.LUT R5, R16, 0x80000000, R5, 0x48, !PT ;  /* 0x8000000010057812 */ /* 0x000fc800078e4805 */
[----:B------:R-:W-:Y:S01]  /*2340*/  LOP3.LUT R5, R5, 0x7f800000, RZ, 0xfc, !PT ;  /* 0x7f80000005057812 */ /* 0x000fe200078efcff */
[----:B------:R-:W-:Y:S06]  /*2350*/  BRA `(.L_x_37) ;  /* 0x0000000000147947 */ /* 0x000fec0003800000 */
.L_x_31:
[----:B------:R-:W-:Y:S01]  /*2360*/  LOP3.LUT R5, R16, 0x80000000, R5, 0x48, !PT ;  /* 0x8000000010057812 */ /* 0x000fe200078e4805 */
[----:B------:R-:W-:Y:S06]  /*2370*/  BRA `(.L_x_37) ;  /* 0x00000000000c7947 */ /* 0x000fec0003800000 */
.L_x_30:
[----:B------:R-:W0:Y:S01]  /*2380*/  MUFU.RSQ R5, -QNAN ;  /* 0xffc0000000057908 */ /* 0x000e220000001400 */
[----:B------:R-:W-:Y:S05]  /*2390*/  BRA `(.L_x_37) ;  /* 0x0000000000047947 */ /* 0x000fea0003800000 */
.L_x_29:
[----:B------:R-:W-:-:S07]  /*23a0*/  FADD.FTZ R5, R5, R6 ;  /* 0x0000000605057221 */ /* 0x000fce0000010000 */
.L_x_37:
[----:B------:R-:W-:Y:S05]  /*23b0*/  BSYNC.RECONVERGENT B1 ;  /* 0x0000000000017941 */ /* 0x000fea0003800200 */
.L_x_27:
[----:B------:R-:W-:-:S04]  /*23c0*/  HFMA2 R9, -RZ, RZ, 0, 0 ;  /* 0x00000000ff097431 */ /* 0x000fc800000001ff */
[----:B0-----:R-:W-:Y:S05]  /*23d0*/  RET.REL.NODEC R8 `(_Z17layer_norm_kernelPfPKfS1_S1_i) ;  /* 0xffffffdc08087950 */ /* 0x001fea0003c3ffff */
.L_x_38:
[----:B------:R-:W-:-:S00]  /*23e0*/  BRA `(.L_x_38) ;  /* 0xfffffffc00fc7947 */ /* 0x000fc0000383ffff */
[----:B------:R-:W-:-:S00]  /*23f0*/  NOP ;  /* 0x0000000000007918 */ /* 0x000fc00000000000 */
        /* <DEDUP_REMOVED lines=8> */
.L_x_39:


//--------------------- .nv.shared._Z17layer_norm_kernelPfPKfS1_S1_i --------------------------
	.section	.nv.shared._Z17layer_norm_kernelPfPKfS1_S1_i,"aw",@nobits
	.sectionflags	@""
	.align	4
.nv.shared._Z17layer_norm_kernelPfPKfS1_S1_i:
	.zero		1280


//--------------------- .nv.shared.reserved.0     --------------------------
	.section	.nv.shared.reserved.0,"aw",@nobits
	.weak		__nv_reservedSMEM_offset_0_alias
	.size		__nv_reservedSMEM_offset_0_alias, 0, 64
	.other		__nv_reservedSMEM_offset_0_alias,@"STO_CUDA_RESERVED_SHARED STV_DEFAULT"
__nv_reservedSMEM_offset_0_alias:
	.zero		0
	.zero		64


//--------------------- .nv.constant0._Z17layer_norm_kernelPfPKfS1_S1_i --------------------------
	.section	.nv.constant0._Z17layer_norm_kernelPfPKfS1_S1_i,"a",@progbits
	.sectionflags	@""
	.align	4
.nv.constant0._Z17layer_norm_kernelPfPKfS1_S1_i:
	.zero		932


//--------------------- SYMBOLS --------------------------

	.type		.nv.reservedSmem.offset0,@object
	.size		.nv.reservedSmem.offset0,0x4
	.type		.nv.reservedSmem.cap,@object
	.size		.nv.reservedSmem.cap,0x4
